//
// Generated by NVIDIA NVVM Compiler
//
// Compiler Build ID: CL-36424714
// Cuda compilation tools, release 13.0, V13.0.88
// Based on NVVM 20.0.0
//

.version 9.0
.target sm_100
.address_size 64

	// .globl	_Z19test_float_denormalv
.extern .func  (.param .b32 func_retval0) vprintf
(
	.param .b64 vprintf_param_0,
	.param .b64 vprintf_param_1
)
;
.global .align 1 .b8 $str[4] = {48, 120, 32};
.global .align 1 .b8 $str$1[6] = {37, 46, 50, 120, 32};
.global .align 1 .b8 $str$2[2] = {10};
.global .align 1 .b8 $str$3[11] = {102, 108, 111, 97, 116, 32, 102, 49, 58, 32};
.global .align 1 .b8 $str$4[11] = {102, 108, 111, 97, 116, 32, 102, 50, 58, 32};
.global .align 1 .b8 $str$5[11] = {102, 108, 111, 97, 116, 32, 102, 51, 58, 32};
.global .align 1 .b8 $str$6[11] = {102, 108, 111, 97, 116, 32, 102, 52, 58, 32};
.global .align 1 .b8 $str$7[11] = {102, 108, 111, 97, 116, 32, 102, 53, 58, 32};
.global .align 1 .b8 $str$8[11] = {102, 108, 111, 97, 116, 32, 102, 54, 58, 32};
.global .align 1 .b8 $str$9[22] = {102, 49, 32, 105, 110, 32, 100, 101, 99, 105, 109, 97, 108, 58, 32, 37, 46, 56, 48, 102, 10};
.global .align 1 .b8 $str$10[22] = {102, 50, 32, 105, 110, 32, 100, 101, 99, 105, 109, 97, 108, 58, 32, 37, 46, 56, 48, 102, 10};
.global .align 1 .b8 $str$11[22] = {102, 54, 32, 105, 110, 32, 100, 101, 99, 105, 109, 97, 108, 58, 32, 37, 46, 56, 48, 102, 10};
.global .align 1 .b8 $str$12[12] = {100, 111, 117, 98, 108, 101, 32, 102, 49, 58, 32};
.global .align 1 .b8 $str$13[12] = {100, 111, 117, 98, 108, 101, 32, 102, 50, 58, 32};
.global .align 1 .b8 $str$14[12] = {100, 111, 117, 98, 108, 101, 32, 102, 51, 58, 32};
.global .align 1 .b8 $str$15[12] = {100, 111, 117, 98, 108, 101, 32, 102, 52, 58, 32};
.global .align 1 .b8 $str$16[12] = {100, 111, 117, 98, 108, 101, 32, 102, 53, 58, 32};
.global .align 1 .b8 $str$17[12] = {100, 111, 117, 98, 108, 101, 32, 102, 54, 58, 32};
.global .align 1 .b8 $str$18[23] = {102, 49, 32, 105, 110, 32, 100, 101, 99, 105, 109, 97, 108, 58, 32, 37, 46, 56, 48, 108, 102, 10};
.global .align 1 .b8 $str$19[23] = {102, 50, 32, 105, 110, 32, 100, 101, 99, 105, 109, 97, 108, 58, 32, 37, 46, 56, 48, 108, 102, 10};
.global .align 1 .b8 $str$20[23] = {102, 54, 32, 105, 110, 32, 100, 101, 99, 105, 109, 97, 108, 58, 32, 37, 46, 56, 48, 108, 102, 10};
.global .align 1 .b8 $str$21[10] = {104, 97, 108, 102, 32, 102, 49, 58, 32};
.global .align 1 .b8 $str$22[10] = {104, 97, 108, 102, 32, 102, 50, 58, 32};
.global .align 1 .b8 $str$23[10] = {104, 97, 108, 102, 32, 102, 51, 58, 32};
.global .align 1 .b8 $str$24[10] = {104, 97, 108, 102, 32, 102, 52, 58, 32};
.global .align 1 .b8 $str$25[10] = {104, 97, 108, 102, 32, 102, 53, 58, 32};
.global .align 1 .b8 $str$26[10] = {104, 97, 108, 102, 32, 102, 54, 58, 32};
.global .align 1 .b8 $str$27[27] = {104, 97, 108, 102, 32, 102, 49, 32, 105, 110, 32, 100, 101, 99, 105, 109, 97, 108, 58, 32, 37, 46, 53, 48, 102, 10};
.global .align 1 .b8 $str$28[27] = {104, 97, 108, 102, 32, 102, 50, 32, 105, 110, 32, 100, 101, 99, 105, 109, 97, 108, 58, 32, 37, 46, 53, 48, 102, 10};
.global .align 1 .b8 $str$29[27] = {104, 97, 108, 102, 32, 102, 54, 32, 105, 110, 32, 100, 101, 99, 105, 109, 97, 108, 58, 32, 37, 46, 53, 48, 102, 10};
.global .align 1 .b8 $str$30[14] = {98, 102, 108, 111, 97, 116, 49, 54, 32, 102, 49, 58, 32};
.global .align 1 .b8 $str$31[14] = {98, 102, 108, 111, 97, 116, 49, 54, 32, 102, 50, 58, 32};
.global .align 1 .b8 $str$32[14] = {98, 102, 108, 111, 97, 116, 49, 54, 32, 102, 51, 58, 32};
.global .align 1 .b8 $str$33[31] = {98, 102, 108, 111, 97, 116, 49, 54, 32, 102, 49, 32, 105, 110, 32, 100, 101, 99, 105, 109, 97, 108, 58, 32, 37, 46, 53, 48, 102, 10};
.global .align 1 .b8 $str$34[31] = {98, 102, 108, 111, 97, 116, 49, 54, 32, 102, 50, 32, 105, 110, 32, 100, 101, 99, 105, 109, 97, 108, 58, 32, 37, 46, 53, 48, 102, 10};
.global .align 1 .b8 $str$35[31] = {98, 102, 108, 111, 97, 116, 49, 54, 32, 102, 51, 32, 105, 110, 32, 100, 101, 99, 105, 109, 97, 108, 58, 32, 37, 46, 53, 48, 102, 10};

.visible .entry _Z19test_float_denormalv()
{
	.local .align 8 .b8 	__local_depot0[24];
	.reg .b64 	%SP;
	.reg .b64 	%SPL;
	.reg .b32 	%r<97>;
	.reg .b64 	%rd<41>;

	mov.u64 	%SPL, __local_depot0;
	cvta.local.u64 	%SP, %SPL;
	add.u64 	%rd1, %SP, 8;
	add.u64 	%rd2, %SPL, 8;
	add.u64 	%rd4, %SPL, 8;
	add.u64 	%rd6, %SPL, 8;
	add.u64 	%rd8, %SPL, 8;
	mov.u64 	%rd9, $str$3;
	cvta.global.u64 	%rd10, %rd9;
	{ // callseq 0, 0
	.param .b64 param0;
	st.param.b64 	[param0], %rd10;
	.param .b64 param1;
	st.param.b64 	[param1], 0;
	.param .b32 retval0;
	call.uni (retval0), 
	vprintf, 
	(
	param0, 
	param1
	);
	ld.param.b32 	%r1, [retval0];
	} // callseq 0
	mov.u64 	%rd11, $str;
	cvta.global.u64 	%rd12, %rd11;
	{ // callseq 1, 0
	.param .b64 param0;
	st.param.b64 	[param0], %rd12;
	.param .b64 param1;
	st.param.b64 	[param1], 0;
	.param .b32 retval0;
	call.uni (retval0), 
	vprintf, 
	(
	param0, 
	param1
	);
	ld.param.b32 	%r3, [retval0];
	} // callseq 1
	add.u64 	%rd13, %SP, 0;
	add.u64 	%rd14, %SPL, 0;
	mov.b32 	%r5, 128;
	st.local.u32 	[%rd14], %r5;
	mov.u64 	%rd15, $str$1;
	cvta.global.u64 	%rd16, %rd15;
	{ // callseq 2, 0
	.param .b64 param0;
	st.param.b64 	[param0], %rd16;
	.param .b64 param1;
	st.param.b64 	[param1], %rd13;
	.param .b32 retval0;
	call.uni (retval0), 
	vprintf, 
	(
	param0, 
	param1
	);
	ld.param.b32 	%r6, [retval0];
	} // callseq 2
	mov.b32 	%r8, 0;
	st.local.u32 	[%rd14], %r8;
	{ // callseq 3, 0
	.param .b64 param0;
	st.param.b64 	[param0], %rd16;
	.param .b64 param1;
	st.param.b64 	[param1], %rd13;
	.param .b32 retval0;
	call.uni (retval0), 
	vprintf, 
	(
	param0, 
	param1
	);
	ld.param.b32 	%r9, [retval0];
	} // callseq 3
	st.local.u32 	[%rd14], %r8;
	{ // callseq 4, 0
	.param .b64 param0;
	st.param.b64 	[param0], %rd16;
	.param .b64 param1;
	st.param.b64 	[param1], %rd13;
	.param .b32 retval0;
	call.uni (retval0), 
	vprintf, 
	(
	param0, 
	param1
	);
	ld.param.b32 	%r11, [retval0];
	} // callseq 4
	mov.b32 	%r13, 1;
	st.local.u32 	[%rd14], %r13;
	{ // callseq 5, 0
	.param .b64 param0;
	st.param.b64 	[param0], %rd16;
	.param .b64 param1;
	st.param.b64 	[param1], %rd13;
	.param .b32 retval0;
	call.uni (retval0), 
	vprintf, 
	(
	param0, 
	param1
	);
	ld.param.b32 	%r14, [retval0];
	} // callseq 5
	mov.u64 	%rd17, $str$2;
	cvta.global.u64 	%rd18, %rd17;
	{ // callseq 6, 0
	.param .b64 param0;
	st.param.b64 	[param0], %rd18;
	.param .b64 param1;
	st.param.b64 	[param1], 0;
	.param .b32 retval0;
	call.uni (retval0), 
	vprintf, 
	(
	param0, 
	param1
	);
	ld.param.b32 	%r16, [retval0];
	} // callseq 6
	mov.u64 	%rd19, $str$4;
	cvta.global.u64 	%rd20, %rd19;
	{ // callseq 7, 0
	.param .b64 param0;
	st.param.b64 	[param0], %rd20;
	.param .b64 param1;
	st.param.b64 	[param1], 0;
	.param .b32 retval0;
	call.uni (retval0), 
	vprintf, 
	(
	param0, 
	param1
	);
	ld.param.b32 	%r18, [retval0];
	} // callseq 7
	{ // callseq 8, 0
	.param .b64 param0;
	st.param.b64 	[param0], %rd12;
	.param .b64 param1;
	st.param.b64 	[param1], 0;
	.param .b32 retval0;
	call.uni (retval0), 
	vprintf, 
	(
	param0, 
	param1
	);
	ld.param.b32 	%r20, [retval0];
	} // callseq 8
	st.local.u32 	[%rd8], %r5;
	{ // callseq 9, 0
	.param .b64 param0;
	st.param.b64 	[param0], %rd16;
	.param .b64 param1;
	st.param.b64 	[param1], %rd1;
	.param .b32 retval0;
	call.uni (retval0), 
	vprintf, 
	(
	param0, 
	param1
	);
	ld.param.b32 	%r22, [retval0];
	} // callseq 9
	st.local.u32 	[%rd8], %r8;
	{ // callseq 10, 0
	.param .b64 param0;
	st.param.b64 	[param0], %rd16;
	.param .b64 param1;
	st.param.b64 	[param1], %rd1;
	.param .b32 retval0;
	call.uni (retval0), 
	vprintf, 
	(
	param0, 
	param1
	);
	ld.param.b32 	%r24, [retval0];
	} // callseq 10
	st.local.u32 	[%rd8], %r8;
	{ // callseq 11, 0
	.param .b64 param0;
	st.param.b64 	[param0], %rd16;
	.param .b64 param1;
	st.param.b64 	[param1], %rd1;
	.param .b32 retval0;
	call.uni (retval0), 
	vprintf, 
	(
	param0, 
	param1
	);
	ld.param.b32 	%r26, [retval0];
	} // callseq 11
	st.local.u32 	[%rd8], %r13;
	{ // callseq 12, 0
	.param .b64 param0;
	st.param.b64 	[param0], %rd16;
	.param .b64 param1;
	st.param.b64 	[param1], %rd1;
	.param .b32 retval0;
	call.uni (retval0), 
	vprintf, 
	(
	param0, 
	param1
	);
	ld.param.b32 	%r28, [retval0];
	} // callseq 12
	{ // callseq 13, 0
	.param .b64 param0;
	st.param.b64 	[param0], %rd18;
	.param .b64 param1;
	st.param.b64 	[param1], 0;
	.param .b32 retval0;
	call.uni (retval0), 
	vprintf, 
	(
	param0, 
	param1
	);
	ld.param.b32 	%r30, [retval0];
	} // callseq 13
	mov.u64 	%rd21, $str$5;
	cvta.global.u64 	%rd22, %rd21;
	{ // callseq 14, 0
	.param .b64 param0;
	st.param.b64 	[param0], %rd22;
	.param .b64 param1;
	st.param.b64 	[param1], 0;
	.param .b32 retval0;
	call.uni (retval0), 
	vprintf, 
	(
	param0, 
	param1
	);
	ld.param.b32 	%r32, [retval0];
	} // callseq 14
	{ // callseq 15, 0
	.param .b64 param0;
	st.param.b64 	[param0], %rd12;
	.param .b64 param1;
	st.param.b64 	[param1], 0;
	.param .b32 retval0;
	call.uni (retval0), 
	vprintf, 
	(
	param0, 
	param1
	);
	ld.param.b32 	%r34, [retval0];
	} // callseq 15
	st.local.u32 	[%rd6], %r8;
	{ // callseq 16, 0
	.param .b64 param0;
	st.param.b64 	[param0], %rd16;
	.param .b64 param1;
	st.param.b64 	[param1], %rd1;
	.param .b32 retval0;
	call.uni (retval0), 
	vprintf, 
	(
	param0, 
	param1
	);
	ld.param.b32 	%r36, [retval0];
	} // callseq 16
	st.local.u32 	[%rd6], %r8;
	{ // callseq 17, 0
	.param .b64 param0;
	st.param.b64 	[param0], %rd16;
	.param .b64 param1;
	st.param.b64 	[param1], %rd1;
	.param .b32 retval0;
	call.uni (retval0), 
	vprintf, 
	(
	param0, 
	param1
	);
	ld.param.b32 	%r38, [retval0];
	} // callseq 17
	st.local.u32 	[%rd6], %r8;
	{ // callseq 18, 0
	.param .b64 param0;
	st.param.b64 	[param0], %rd16;
	.param .b64 param1;
	st.param.b64 	[param1], %rd1;
	.param .b32 retval0;
	call.uni (retval0), 
	vprintf, 
	(
	param0, 
	param1
	);
	ld.param.b32 	%r40, [retval0];
	} // callseq 18
	mov.b32 	%r42, 2;
	st.local.u32 	[%rd6], %r42;
	{ // callseq 19, 0
	.param .b64 param0;
	st.param.b64 	[param0], %rd16;
	.param .b64 param1;
	st.param.b64 	[param1], %rd1;
	.param .b32 retval0;
	call.uni (retval0), 
	vprintf, 
	(
	param0, 
	param1
	);
	ld.param.b32 	%r43, [retval0];
	} // callseq 19
	{ // callseq 20, 0
	.param .b64 param0;
	st.param.b64 	[param0], %rd18;
	.param .b64 param1;
	st.param.b64 	[param1], 0;
	.param .b32 retval0;
	call.uni (retval0), 
	vprintf, 
	(
	param0, 
	param1
	);
	ld.param.b32 	%r45, [retval0];
	} // callseq 20
	mov.u64 	%rd23, $str$6;
	cvta.global.u64 	%rd24, %rd23;
	{ // callseq 21, 0
	.param .b64 param0;
	st.param.b64 	[param0], %rd24;
	.param .b64 param1;
	st.param.b64 	[param1], 0;
	.param .b32 retval0;
	call.uni (retval0), 
	vprintf, 
	(
	param0, 
	param1
	);
	ld.param.b32 	%r47, [retval0];
	} // callseq 21
	{ // callseq 22, 0
	.param .b64 param0;
	st.param.b64 	[param0], %rd12;
	.param .b64 param1;
	st.param.b64 	[param1], 0;
	.param .b32 retval0;
	call.uni (retval0), 
	vprintf, 
	(
	param0, 
	param1
	);
	ld.param.b32 	%r49, [retval0];
	} // callseq 22
	st.local.u32 	[%rd4], %r8;
	{ // callseq 23, 0
	.param .b64 param0;
	st.param.b64 	[param0], %rd16;
	.param .b64 param1;
	st.param.b64 	[param1], %rd1;
	.param .b32 retval0;
	call.uni (retval0), 
	vprintf, 
	(
	param0, 
	param1
	);
	ld.param.b32 	%r51, [retval0];
	} // callseq 23
	st.local.u32 	[%rd4], %r8;
	{ // callseq 24, 0
	.param .b64 param0;
	st.param.b64 	[param0], %rd16;
	.param .b64 param1;
	st.param.b64 	[param1], %rd1;
	.param .b32 retval0;
	call.uni (retval0), 
	vprintf, 
	(
	param0, 
	param1
	);
	ld.param.b32 	%r53, [retval0];
	} // callseq 24
	st.local.u32 	[%rd4], %r8;
	{ // callseq 25, 0
	.param .b64 param0;
	st.param.b64 	[param0], %rd16;
	.param .b64 param1;
	st.param.b64 	[param1], %rd1;
	.param .b32 retval0;
	call.uni (retval0), 
	vprintf, 
	(
	param0, 
	param1
	);
	ld.param.b32 	%r55, [retval0];
	} // callseq 25
	mov.b32 	%r57, 3;
	st.local.u32 	[%rd4], %r57;
	{ // callseq 26, 0
	.param .b64 param0;
	st.param.b64 	[param0], %rd16;
	.param .b64 param1;
	st.param.b64 	[param1], %rd1;
	.param .b32 retval0;
	call.uni (retval0), 
	vprintf, 
	(
	param0, 
	param1
	);
	ld.param.b32 	%r58, [retval0];
	} // callseq 26
	{ // callseq 27, 0
	.param .b64 param0;
	st.param.b64 	[param0], %rd18;
	.param .b64 param1;
	st.param.b64 	[param1], 0;
	.param .b32 retval0;
	call.uni (retval0), 
	vprintf, 
	(
	param0, 
	param1
	);
	ld.param.b32 	%r60, [retval0];
	} // callseq 27
	mov.u64 	%rd25, $str$7;
	cvta.global.u64 	%rd26, %rd25;
	{ // callseq 28, 0
	.param .b64 param0;
	st.param.b64 	[param0], %rd26;
	.param .b64 param1;
	st.param.b64 	[param1], 0;
	.param .b32 retval0;
	call.uni (retval0), 
	vprintf, 
	(
	param0, 
	param1
	);
	ld.param.b32 	%r62, [retval0];
	} // callseq 28
	{ // callseq 29, 0
	.param .b64 param0;
	st.param.b64 	[param0], %rd12;
	.param .b64 param1;
	st.param.b64 	[param1], 0;
	.param .b32 retval0;
	call.uni (retval0), 
	vprintf, 
	(
	param0, 
	param1
	);
	ld.param.b32 	%r64, [retval0];
	} // callseq 29
	st.local.u32 	[%rd2], %r8;
	{ // callseq 30, 0
	.param .b64 param0;
	st.param.b64 	[param0], %rd16;
	.param .b64 param1;
	st.param.b64 	[param1], %rd1;
	.param .b32 retval0;
	call.uni (retval0), 
	vprintf, 
	(
	param0, 
	param1
	);
	ld.param.b32 	%r66, [retval0];
	} // callseq 30
	st.local.u32 	[%rd2], %r8;
	{ // callseq 31, 0
	.param .b64 param0;
	st.param.b64 	[param0], %rd16;
	.param .b64 param1;
	st.param.b64 	[param1], %rd1;
	.param .b32 retval0;
	call.uni (retval0), 
	vprintf, 
	(
	param0, 
	param1
	);
	ld.param.b32 	%r68, [retval0];
	} // callseq 31
	st.local.u32 	[%rd2], %r8;
	{ // callseq 32, 0
	.param .b64 param0;
	st.param.b64 	[param0], %rd16;
	.param .b64 param1;
	st.param.b64 	[param1], %rd1;
	.param .b32 retval0;
	call.uni (retval0), 
	vprintf, 
	(
	param0, 
	param1
	);
	ld.param.b32 	%r70, [retval0];
	} // callseq 32
	mov.b32 	%r72, 4;
	st.local.u32 	[%rd2], %r72;
	{ // callseq 33, 0
	.param .b64 param0;
	st.param.b64 	[param0], %rd16;
	.param .b64 param1;
	st.param.b64 	[param1], %rd1;
	.param .b32 retval0;
	call.uni (retval0), 
	vprintf, 
	(
	param0, 
	param1
	);
	ld.param.b32 	%r73, [retval0];
	} // callseq 33
	{ // callseq 34, 0
	.param .b64 param0;
	st.param.b64 	[param0], %rd18;
	.param .b64 param1;
	st.param.b64 	[param1], 0;
	.param .b32 retval0;
	call.uni (retval0), 
	vprintf, 
	(
	param0, 
	param1
	);
	ld.param.b32 	%r75, [retval0];
	} // callseq 34
	mov.u64 	%rd27, $str$8;
	cvta.global.u64 	%rd28, %rd27;
	{ // callseq 35, 0
	.param .b64 param0;
	st.param.b64 	[param0], %rd28;
	.param .b64 param1;
	st.param.b64 	[param1], 0;
	.param .b32 retval0;
	call.uni (retval0), 
	vprintf, 
	(
	param0, 
	param1
	);
	ld.param.b32 	%r77, [retval0];
	} // callseq 35
	{ // callseq 36, 0
	.param .b64 param0;
	st.param.b64 	[param0], %rd12;
	.param .b64 param1;
	st.param.b64 	[param1], 0;
	.param .b32 retval0;
	call.uni (retval0), 
	vprintf, 
	(
	param0, 
	param1
	);
	ld.param.b32 	%r79, [retval0];
	} // callseq 36
	add.u64 	%rd30, %SPL, 0;
	st.local.u32 	[%rd30], %r5;
	{ // callseq 37, 0
	.param .b64 param0;
	st.param.b64 	[param0], %rd16;
	.param .b64 param1;
	st.param.b64 	[param1], %rd13;
	.param .b32 retval0;
	call.uni (retval0), 
	vprintf, 
	(
	param0, 
	param1
	);
	ld.param.b32 	%r81, [retval0];
	} // callseq 37
	st.local.u32 	[%rd30], %r8;
	{ // callseq 38, 0
	.param .b64 param0;
	st.param.b64 	[param0], %rd16;
	.param .b64 param1;
	st.param.b64 	[param1], %rd13;
	.param .b32 retval0;
	call.uni (retval0), 
	vprintf, 
	(
	param0, 
	param1
	);
	ld.param.b32 	%r83, [retval0];
	} // callseq 38
	st.local.u32 	[%rd30], %r8;
	{ // callseq 39, 0
	.param .b64 param0;
	st.param.b64 	[param0], %rd16;
	.param .b64 param1;
	st.param.b64 	[param1], %rd13;
	.param .b32 retval0;
	call.uni (retval0), 
	vprintf, 
	(
	param0, 
	param1
	);
	ld.param.b32 	%r85, [retval0];
	} // callseq 39
	st.local.u32 	[%rd30], %r42;
	{ // callseq 40, 0
	.param .b64 param0;
	st.param.b64 	[param0], %rd16;
	.param .b64 param1;
	st.param.b64 	[param1], %rd13;
	.param .b32 retval0;
	call.uni (retval0), 
	vprintf, 
	(
	param0, 
	param1
	);
	ld.param.b32 	%r87, [retval0];
	} // callseq 40
	add.u64 	%rd31, %SP, 16;
	add.u64 	%rd32, %SPL, 16;
	{ // callseq 41, 0
	.param .b64 param0;
	st.param.b64 	[param0], %rd18;
	.param .b64 param1;
	st.param.b64 	[param1], 0;
	.param .b32 retval0;
	call.uni (retval0), 
	vprintf, 
	(
	param0, 
	param1
	);
	ld.param.b32 	%r89, [retval0];
	} // callseq 41
	mov.b64 	%rd33, -5287225962532962304;
	st.local.u64 	[%rd32], %rd33;
	mov.u64 	%rd34, $str$9;
	cvta.global.u64 	%rd35, %rd34;
	{ // callseq 42, 0
	.param .b64 param0;
	st.param.b64 	[param0], %rd35;
	.param .b64 param1;
	st.param.b64 	[param1], %rd31;
	.param .b32 retval0;
	call.uni (retval0), 
	vprintf, 
	(
	param0, 
	param1
	);
	ld.param.b32 	%r91, [retval0];
	} // callseq 42
	st.local.u64 	[%rd32], %rd33;
	mov.u64 	%rd36, $str$10;
	cvta.global.u64 	%rd37, %rd36;
	{ // callseq 43, 0
	.param .b64 param0;
	st.param.b64 	[param0], %rd37;
	.param .b64 param1;
	st.param.b64 	[param1], %rd31;
	.param .b32 retval0;
	call.uni (retval0), 
	vprintf, 
	(
	param0, 
	param1
	);
	ld.param.b32 	%r93, [retval0];
	} // callseq 43
	mov.b64 	%rd38, -5282722362905591808;
	st.local.u64 	[%rd32], %rd38;
	mov.u64 	%rd39, $str$11;
	cvta.global.u64 	%rd40, %rd39;
	{ // callseq 44, 0
	.param .b64 param0;
	st.param.b64 	[param0], %rd40;
	.param .b64 param1;
	st.param.b64 	[param1], %rd31;
	.param .b32 retval0;
	call.uni (retval0), 
	vprintf, 
	(
	param0, 
	param1
	);
	ld.param.b32 	%r95, [retval0];
	} // callseq 44
	ret;

}
	// .globl	_Z20test_double_denormalv
.visible .entry _Z20test_double_denormalv()
{
	.local .align 8 .b8 	__local_depot1[24];
	.reg .b64 	%SP;
	.reg .b64 	%SPL;
	.reg .b32 	%r<145>;
	.reg .b64 	%rd<42>;

	mov.u64 	%SPL, __local_depot1;
	cvta.local.u64 	%SP, %SPL;
	add.u64 	%rd1, %SP, 8;
	add.u64 	%rd2, %SPL, 8;
	add.u64 	%rd4, %SPL, 8;
	add.u64 	%rd6, %SPL, 8;
	add.u64 	%rd8, %SPL, 8;
	mov.u64 	%rd9, $str$12;
	cvta.global.u64 	%rd10, %rd9;
	{ // callseq 45, 0
	.param .b64 param0;
	st.param.b64 	[param0], %rd10;
	.param .b64 param1;
	st.param.b64 	[param1], 0;
	.param .b32 retval0;
	call.uni (retval0), 
	vprintf, 
	(
	param0, 
	param1
	);
	ld.param.b32 	%r1, [retval0];
	} // callseq 45
	mov.u64 	%rd11, $str;
	cvta.global.u64 	%rd12, %rd11;
	{ // callseq 46, 0
	.param .b64 param0;
	st.param.b64 	[param0], %rd12;
	.param .b64 param1;
	st.param.b64 	[param1], 0;
	.param .b32 retval0;
	call.uni (retval0), 
	vprintf, 
	(
	param0, 
	param1
	);
	ld.param.b32 	%r3, [retval0];
	} // callseq 46
	add.u64 	%rd13, %SP, 0;
	add.u64 	%rd14, %SPL, 0;
	mov.b32 	%r5, 0;
	st.local.u32 	[%rd14], %r5;
	mov.u64 	%rd15, $str$1;
	cvta.global.u64 	%rd16, %rd15;
	{ // callseq 47, 0
	.param .b64 param0;
	st.param.b64 	[param0], %rd16;
	.param .b64 param1;
	st.param.b64 	[param1], %rd13;
	.param .b32 retval0;
	call.uni (retval0), 
	vprintf, 
	(
	param0, 
	param1
	);
	ld.param.b32 	%r6, [retval0];
	} // callseq 47
	st.local.u32 	[%rd14], %r5;
	{ // callseq 48, 0
	.param .b64 param0;
	st.param.b64 	[param0], %rd16;
	.param .b64 param1;
	st.param.b64 	[param1], %rd13;
	.param .b32 retval0;
	call.uni (retval0), 
	vprintf, 
	(
	param0, 
	param1
	);
	ld.param.b32 	%r8, [retval0];
	} // callseq 48
	st.local.u32 	[%rd14], %r5;
	{ // callseq 49, 0
	.param .b64 param0;
	st.param.b64 	[param0], %rd16;
	.param .b64 param1;
	st.param.b64 	[param1], %rd13;
	.param .b32 retval0;
	call.uni (retval0), 
	vprintf, 
	(
	param0, 
	param1
	);
	ld.param.b32 	%r10, [retval0];
	} // callseq 49
	st.local.u32 	[%rd14], %r5;
	{ // callseq 50, 0
	.param .b64 param0;
	st.param.b64 	[param0], %rd16;
	.param .b64 param1;
	st.param.b64 	[param1], %rd13;
	.param .b32 retval0;
	call.uni (retval0), 
	vprintf, 
	(
	param0, 
	param1
	);
	ld.param.b32 	%r12, [retval0];
	} // callseq 50
	st.local.u32 	[%rd14], %r5;
	{ // callseq 51, 0
	.param .b64 param0;
	st.param.b64 	[param0], %rd16;
	.param .b64 param1;
	st.param.b64 	[param1], %rd13;
	.param .b32 retval0;
	call.uni (retval0), 
	vprintf, 
	(
	param0, 
	param1
	);
	ld.param.b32 	%r14, [retval0];
	} // callseq 51
	st.local.u32 	[%rd14], %r5;
	{ // callseq 52, 0
	.param .b64 param0;
	st.param.b64 	[param0], %rd16;
	.param .b64 param1;
	st.param.b64 	[param1], %rd13;
	.param .b32 retval0;
	call.uni (retval0), 
	vprintf, 
	(
	param0, 
	param1
	);
	ld.param.b32 	%r16, [retval0];
	} // callseq 52
	st.local.u32 	[%rd14], %r5;
	{ // callseq 53, 0
	.param .b64 param0;
	st.param.b64 	[param0], %rd16;
	.param .b64 param1;
	st.param.b64 	[param1], %rd13;
	.param .b32 retval0;
	call.uni (retval0), 
	vprintf, 
	(
	param0, 
	param1
	);
	ld.param.b32 	%r18, [retval0];
	} // callseq 53
	mov.b32 	%r20, 1;
	st.local.u32 	[%rd14], %r20;
	{ // callseq 54, 0
	.param .b64 param0;
	st.param.b64 	[param0], %rd16;
	.param .b64 param1;
	st.param.b64 	[param1], %rd13;
	.param .b32 retval0;
	call.uni (retval0), 
	vprintf, 
	(
	param0, 
	param1
	);
	ld.param.b32 	%r21, [retval0];
	} // callseq 54
	mov.u64 	%rd17, $str$2;
	cvta.global.u64 	%rd18, %rd17;
	{ // callseq 55, 0
	.param .b64 param0;
	st.param.b64 	[param0], %rd18;
	.param .b64 param1;
	st.param.b64 	[param1], 0;
	.param .b32 retval0;
	call.uni (retval0), 
	vprintf, 
	(
	param0, 
	param1
	);
	ld.param.b32 	%r23, [retval0];
	} // callseq 55
	mov.u64 	%rd19, $str$13;
	cvta.global.u64 	%rd20, %rd19;
	{ // callseq 56, 0
	.param .b64 param0;
	st.param.b64 	[param0], %rd20;
	.param .b64 param1;
	st.param.b64 	[param1], 0;
	.param .b32 retval0;
	call.uni (retval0), 
	vprintf, 
	(
	param0, 
	param1
	);
	ld.param.b32 	%r25, [retval0];
	} // callseq 56
	{ // callseq 57, 0
	.param .b64 param0;
	st.param.b64 	[param0], %rd12;
	.param .b64 param1;
	st.param.b64 	[param1], 0;
	.param .b32 retval0;
	call.uni (retval0), 
	vprintf, 
	(
	param0, 
	param1
	);
	ld.param.b32 	%r27, [retval0];
	} // callseq 57
	st.local.u32 	[%rd8], %r5;
	{ // callseq 58, 0
	.param .b64 param0;
	st.param.b64 	[param0], %rd16;
	.param .b64 param1;
	st.param.b64 	[param1], %rd1;
	.param .b32 retval0;
	call.uni (retval0), 
	vprintf, 
	(
	param0, 
	param1
	);
	ld.param.b32 	%r29, [retval0];
	} // callseq 58
	st.local.u32 	[%rd8], %r5;
	{ // callseq 59, 0
	.param .b64 param0;
	st.param.b64 	[param0], %rd16;
	.param .b64 param1;
	st.param.b64 	[param1], %rd1;
	.param .b32 retval0;
	call.uni (retval0), 
	vprintf, 
	(
	param0, 
	param1
	);
	ld.param.b32 	%r31, [retval0];
	} // callseq 59
	st.local.u32 	[%rd8], %r5;
	{ // callseq 60, 0
	.param .b64 param0;
	st.param.b64 	[param0], %rd16;
	.param .b64 param1;
	st.param.b64 	[param1], %rd1;
	.param .b32 retval0;
	call.uni (retval0), 
	vprintf, 
	(
	param0, 
	param1
	);
	ld.param.b32 	%r33, [retval0];
	} // callseq 60
	st.local.u32 	[%rd8], %r5;
	{ // callseq 61, 0
	.param .b64 param0;
	st.param.b64 	[param0], %rd16;
	.param .b64 param1;
	st.param.b64 	[param1], %rd1;
	.param .b32 retval0;
	call.uni (retval0), 
	vprintf, 
	(
	param0, 
	param1
	);
	ld.param.b32 	%r35, [retval0];
	} // callseq 61
	st.local.u32 	[%rd8], %r5;
	{ // callseq 62, 0
	.param .b64 param0;
	st.param.b64 	[param0], %rd16;
	.param .b64 param1;
	st.param.b64 	[param1], %rd1;
	.param .b32 retval0;
	call.uni (retval0), 
	vprintf, 
	(
	param0, 
	param1
	);
	ld.param.b32 	%r37, [retval0];
	} // callseq 62
	st.local.u32 	[%rd8], %r5;
	{ // callseq 63, 0
	.param .b64 param0;
	st.param.b64 	[param0], %rd16;
	.param .b64 param1;
	st.param.b64 	[param1], %rd1;
	.param .b32 retval0;
	call.uni (retval0), 
	vprintf, 
	(
	param0, 
	param1
	);
	ld.param.b32 	%r39, [retval0];
	} // callseq 63
	st.local.u32 	[%rd8], %r5;
	{ // callseq 64, 0
	.param .b64 param0;
	st.param.b64 	[param0], %rd16;
	.param .b64 param1;
	st.param.b64 	[param1], %rd1;
	.param .b32 retval0;
	call.uni (retval0), 
	vprintf, 
	(
	param0, 
	param1
	);
	ld.param.b32 	%r41, [retval0];
	} // callseq 64
	mov.b32 	%r43, 2;
	st.local.u32 	[%rd8], %r43;
	{ // callseq 65, 0
	.param .b64 param0;
	st.param.b64 	[param0], %rd16;
	.param .b64 param1;
	st.param.b64 	[param1], %rd1;
	.param .b32 retval0;
	call.uni (retval0), 
	vprintf, 
	(
	param0, 
	param1
	);
	ld.param.b32 	%r44, [retval0];
	} // callseq 65
	{ // callseq 66, 0
	.param .b64 param0;
	st.param.b64 	[param0], %rd18;
	.param .b64 param1;
	st.param.b64 	[param1], 0;
	.param .b32 retval0;
	call.uni (retval0), 
	vprintf, 
	(
	param0, 
	param1
	);
	ld.param.b32 	%r46, [retval0];
	} // callseq 66
	mov.u64 	%rd21, $str$14;
	cvta.global.u64 	%rd22, %rd21;
	{ // callseq 67, 0
	.param .b64 param0;
	st.param.b64 	[param0], %rd22;
	.param .b64 param1;
	st.param.b64 	[param1], 0;
	.param .b32 retval0;
	call.uni (retval0), 
	vprintf, 
	(
	param0, 
	param1
	);
	ld.param.b32 	%r48, [retval0];
	} // callseq 67
	{ // callseq 68, 0
	.param .b64 param0;
	st.param.b64 	[param0], %rd12;
	.param .b64 param1;
	st.param.b64 	[param1], 0;
	.param .b32 retval0;
	call.uni (retval0), 
	vprintf, 
	(
	param0, 
	param1
	);
	ld.param.b32 	%r50, [retval0];
	} // callseq 68
	st.local.u32 	[%rd6], %r5;
	{ // callseq 69, 0
	.param .b64 param0;
	st.param.b64 	[param0], %rd16;
	.param .b64 param1;
	st.param.b64 	[param1], %rd1;
	.param .b32 retval0;
	call.uni (retval0), 
	vprintf, 
	(
	param0, 
	param1
	);
	ld.param.b32 	%r52, [retval0];
	} // callseq 69
	st.local.u32 	[%rd6], %r5;
	{ // callseq 70, 0
	.param .b64 param0;
	st.param.b64 	[param0], %rd16;
	.param .b64 param1;
	st.param.b64 	[param1], %rd1;
	.param .b32 retval0;
	call.uni (retval0), 
	vprintf, 
	(
	param0, 
	param1
	);
	ld.param.b32 	%r54, [retval0];
	} // callseq 70
	st.local.u32 	[%rd6], %r5;
	{ // callseq 71, 0
	.param .b64 param0;
	st.param.b64 	[param0], %rd16;
	.param .b64 param1;
	st.param.b64 	[param1], %rd1;
	.param .b32 retval0;
	call.uni (retval0), 
	vprintf, 
	(
	param0, 
	param1
	);
	ld.param.b32 	%r56, [retval0];
	} // callseq 71
	st.local.u32 	[%rd6], %r5;
	{ // callseq 72, 0
	.param .b64 param0;
	st.param.b64 	[param0], %rd16;
	.param .b64 param1;
	st.param.b64 	[param1], %rd1;
	.param .b32 retval0;
	call.uni (retval0), 
	vprintf, 
	(
	param0, 
	param1
	);
	ld.param.b32 	%r58, [retval0];
	} // callseq 72
	st.local.u32 	[%rd6], %r5;
	{ // callseq 73, 0
	.param .b64 param0;
	st.param.b64 	[param0], %rd16;
	.param .b64 param1;
	st.param.b64 	[param1], %rd1;
	.param .b32 retval0;
	call.uni (retval0), 
	vprintf, 
	(
	param0, 
	param1
	);
	ld.param.b32 	%r60, [retval0];
	} // callseq 73
	st.local.u32 	[%rd6], %r5;
	{ // callseq 74, 0
	.param .b64 param0;
	st.param.b64 	[param0], %rd16;
	.param .b64 param1;
	st.param.b64 	[param1], %rd1;
	.param .b32 retval0;
	call.uni (retval0), 
	vprintf, 
	(
	param0, 
	param1
	);
	ld.param.b32 	%r62, [retval0];
	} // callseq 74
	st.local.u32 	[%rd6], %r5;
	{ // callseq 75, 0
	.param .b64 param0;
	st.param.b64 	[param0], %rd16;
	.param .b64 param1;
	st.param.b64 	[param1], %rd1;
	.param .b32 retval0;
	call.uni (retval0), 
	vprintf, 
	(
	param0, 
	param1
	);
	ld.param.b32 	%r64, [retval0];
	} // callseq 75
	mov.b32 	%r66, 3;
	st.local.u32 	[%rd6], %r66;
	{ // callseq 76, 0
	.param .b64 param0;
	st.param.b64 	[param0], %rd16;
	.param .b64 param1;
	st.param.b64 	[param1], %rd1;
	.param .b32 retval0;
	call.uni (retval0), 
	vprintf, 
	(
	param0, 
	param1
	);
	ld.param.b32 	%r67, [retval0];
	} // callseq 76
	{ // callseq 77, 0
	.param .b64 param0;
	st.param.b64 	[param0], %rd18;
	.param .b64 param1;
	st.param.b64 	[param1], 0;
	.param .b32 retval0;
	call.uni (retval0), 
	vprintf, 
	(
	param0, 
	param1
	);
	ld.param.b32 	%r69, [retval0];
	} // callseq 77
	mov.u64 	%rd23, $str$15;
	cvta.global.u64 	%rd24, %rd23;
	{ // callseq 78, 0
	.param .b64 param0;
	st.param.b64 	[param0], %rd24;
	.param .b64 param1;
	st.param.b64 	[param1], 0;
	.param .b32 retval0;
	call.uni (retval0), 
	vprintf, 
	(
	param0, 
	param1
	);
	ld.param.b32 	%r71, [retval0];
	} // callseq 78
	{ // callseq 79, 0
	.param .b64 param0;
	st.param.b64 	[param0], %rd12;
	.param .b64 param1;
	st.param.b64 	[param1], 0;
	.param .b32 retval0;
	call.uni (retval0), 
	vprintf, 
	(
	param0, 
	param1
	);
	ld.param.b32 	%r73, [retval0];
	} // callseq 79
	st.local.u32 	[%rd4], %r5;
	{ // callseq 80, 0
	.param .b64 param0;
	st.param.b64 	[param0], %rd16;
	.param .b64 param1;
	st.param.b64 	[param1], %rd1;
	.param .b32 retval0;
	call.uni (retval0), 
	vprintf, 
	(
	param0, 
	param1
	);
	ld.param.b32 	%r75, [retval0];
	} // callseq 80
	st.local.u32 	[%rd4], %r5;
	{ // callseq 81, 0
	.param .b64 param0;
	st.param.b64 	[param0], %rd16;
	.param .b64 param1;
	st.param.b64 	[param1], %rd1;
	.param .b32 retval0;
	call.uni (retval0), 
	vprintf, 
	(
	param0, 
	param1
	);
	ld.param.b32 	%r77, [retval0];
	} // callseq 81
	st.local.u32 	[%rd4], %r5;
	{ // callseq 82, 0
	.param .b64 param0;
	st.param.b64 	[param0], %rd16;
	.param .b64 param1;
	st.param.b64 	[param1], %rd1;
	.param .b32 retval0;
	call.uni (retval0), 
	vprintf, 
	(
	param0, 
	param1
	);
	ld.param.b32 	%r79, [retval0];
	} // callseq 82
	st.local.u32 	[%rd4], %r5;
	{ // callseq 83, 0
	.param .b64 param0;
	st.param.b64 	[param0], %rd16;
	.param .b64 param1;
	st.param.b64 	[param1], %rd1;
	.param .b32 retval0;
	call.uni (retval0), 
	vprintf, 
	(
	param0, 
	param1
	);
	ld.param.b32 	%r81, [retval0];
	} // callseq 83
	st.local.u32 	[%rd4], %r5;
	{ // callseq 84, 0
	.param .b64 param0;
	st.param.b64 	[param0], %rd16;
	.param .b64 param1;
	st.param.b64 	[param1], %rd1;
	.param .b32 retval0;
	call.uni (retval0), 
	vprintf, 
	(
	param0, 
	param1
	);
	ld.param.b32 	%r83, [retval0];
	} // callseq 84
	st.local.u32 	[%rd4], %r5;
	{ // callseq 85, 0
	.param .b64 param0;
	st.param.b64 	[param0], %rd16;
	.param .b64 param1;
	st.param.b64 	[param1], %rd1;
	.param .b32 retval0;
	call.uni (retval0), 
	vprintf, 
	(
	param0, 
	param1
	);
	ld.param.b32 	%r85, [retval0];
	} // callseq 85
	st.local.u32 	[%rd4], %r5;
	{ // callseq 86, 0
	.param .b64 param0;
	st.param.b64 	[param0], %rd16;
	.param .b64 param1;
	st.param.b64 	[param1], %rd1;
	.param .b32 retval0;
	call.uni (retval0), 
	vprintf, 
	(
	param0, 
	param1
	);
	ld.param.b32 	%r87, [retval0];
	} // callseq 86
	mov.b32 	%r89, 4;
	st.local.u32 	[%rd4], %r89;
	{ // callseq 87, 0
	.param .b64 param0;
	st.param.b64 	[param0], %rd16;
	.param .b64 param1;
	st.param.b64 	[param1], %rd1;
	.param .b32 retval0;
	call.uni (retval0), 
	vprintf, 
	(
	param0, 
	param1
	);
	ld.param.b32 	%r90, [retval0];
	} // callseq 87
	{ // callseq 88, 0
	.param .b64 param0;
	st.param.b64 	[param0], %rd18;
	.param .b64 param1;
	st.param.b64 	[param1], 0;
	.param .b32 retval0;
	call.uni (retval0), 
	vprintf, 
	(
	param0, 
	param1
	);
	ld.param.b32 	%r92, [retval0];
	} // callseq 88
	mov.u64 	%rd25, $str$16;
	cvta.global.u64 	%rd26, %rd25;
	{ // callseq 89, 0
	.param .b64 param0;
	st.param.b64 	[param0], %rd26;
	.param .b64 param1;
	st.param.b64 	[param1], 0;
	.param .b32 retval0;
	call.uni (retval0), 
	vprintf, 
	(
	param0, 
	param1
	);
	ld.param.b32 	%r94, [retval0];
	} // callseq 89
	{ // callseq 90, 0
	.param .b64 param0;
	st.param.b64 	[param0], %rd12;
	.param .b64 param1;
	st.param.b64 	[param1], 0;
	.param .b32 retval0;
	call.uni (retval0), 
	vprintf, 
	(
	param0, 
	param1
	);
	ld.param.b32 	%r96, [retval0];
	} // callseq 90
	st.local.u32 	[%rd2], %r5;
	{ // callseq 91, 0
	.param .b64 param0;
	st.param.b64 	[param0], %rd16;
	.param .b64 param1;
	st.param.b64 	[param1], %rd1;
	.param .b32 retval0;
	call.uni (retval0), 
	vprintf, 
	(
	param0, 
	param1
	);
	ld.param.b32 	%r98, [retval0];
	} // callseq 91
	st.local.u32 	[%rd2], %r5;
	{ // callseq 92, 0
	.param .b64 param0;
	st.param.b64 	[param0], %rd16;
	.param .b64 param1;
	st.param.b64 	[param1], %rd1;
	.param .b32 retval0;
	call.uni (retval0), 
	vprintf, 
	(
	param0, 
	param1
	);
	ld.param.b32 	%r100, [retval0];
	} // callseq 92
	st.local.u32 	[%rd2], %r5;
	{ // callseq 93, 0
	.param .b64 param0;
	st.param.b64 	[param0], %rd16;
	.param .b64 param1;
	st.param.b64 	[param1], %rd1;
	.param .b32 retval0;
	call.uni (retval0), 
	vprintf, 
	(
	param0, 
	param1
	);
	ld.param.b32 	%r102, [retval0];
	} // callseq 93
	st.local.u32 	[%rd2], %r5;
	{ // callseq 94, 0
	.param .b64 param0;
	st.param.b64 	[param0], %rd16;
	.param .b64 param1;
	st.param.b64 	[param1], %rd1;
	.param .b32 retval0;
	call.uni (retval0), 
	vprintf, 
	(
	param0, 
	param1
	);
	ld.param.b32 	%r104, [retval0];
	} // callseq 94
	st.local.u32 	[%rd2], %r5;
	{ // callseq 95, 0
	.param .b64 param0;
	st.param.b64 	[param0], %rd16;
	.param .b64 param1;
	st.param.b64 	[param1], %rd1;
	.param .b32 retval0;
	call.uni (retval0), 
	vprintf, 
	(
	param0, 
	param1
	);
	ld.param.b32 	%r106, [retval0];
	} // callseq 95
	st.local.u32 	[%rd2], %r5;
	{ // callseq 96, 0
	.param .b64 param0;
	st.param.b64 	[param0], %rd16;
	.param .b64 param1;
	st.param.b64 	[param1], %rd1;
	.param .b32 retval0;
	call.uni (retval0), 
	vprintf, 
	(
	param0, 
	param1
	);
	ld.param.b32 	%r108, [retval0];
	} // callseq 96
	st.local.u32 	[%rd2], %r5;
	{ // callseq 97, 0
	.param .b64 param0;
	st.param.b64 	[param0], %rd16;
	.param .b64 param1;
	st.param.b64 	[param1], %rd1;
	.param .b32 retval0;
	call.uni (retval0), 
	vprintf, 
	(
	param0, 
	param1
	);
	ld.param.b32 	%r110, [retval0];
	} // callseq 97
	mov.b32 	%r112, 5;
	st.local.u32 	[%rd2], %r112;
	{ // callseq 98, 0
	.param .b64 param0;
	st.param.b64 	[param0], %rd16;
	.param .b64 param1;
	st.param.b64 	[param1], %rd1;
	.param .b32 retval0;
	call.uni (retval0), 
	vprintf, 
	(
	param0, 
	param1
	);
	ld.param.b32 	%r113, [retval0];
	} // callseq 98
	{ // callseq 99, 0
	.param .b64 param0;
	st.param.b64 	[param0], %rd18;
	.param .b64 param1;
	st.param.b64 	[param1], 0;
	.param .b32 retval0;
	call.uni (retval0), 
	vprintf, 
	(
	param0, 
	param1
	);
	ld.param.b32 	%r115, [retval0];
	} // callseq 99
	mov.u64 	%rd27, $str$17;
	cvta.global.u64 	%rd28, %rd27;
	{ // callseq 100, 0
	.param .b64 param0;
	st.param.b64 	[param0], %rd28;
	.param .b64 param1;
	st.param.b64 	[param1], 0;
	.param .b32 retval0;
	call.uni (retval0), 
	vprintf, 
	(
	param0, 
	param1
	);
	ld.param.b32 	%r117, [retval0];
	} // callseq 100
	{ // callseq 101, 0
	.param .b64 param0;
	st.param.b64 	[param0], %rd12;
	.param .b64 param1;
	st.param.b64 	[param1], 0;
	.param .b32 retval0;
	call.uni (retval0), 
	vprintf, 
	(
	param0, 
	param1
	);
	ld.param.b32 	%r119, [retval0];
	} // callseq 101
	add.u64 	%rd30, %SPL, 0;
	st.local.u32 	[%rd30], %r5;
	{ // callseq 102, 0
	.param .b64 param0;
	st.param.b64 	[param0], %rd16;
	.param .b64 param1;
	st.param.b64 	[param1], %rd13;
	.param .b32 retval0;
	call.uni (retval0), 
	vprintf, 
	(
	param0, 
	param1
	);
	ld.param.b32 	%r121, [retval0];
	} // callseq 102
	st.local.u32 	[%rd30], %r5;
	{ // callseq 103, 0
	.param .b64 param0;
	st.param.b64 	[param0], %rd16;
	.param .b64 param1;
	st.param.b64 	[param1], %rd13;
	.param .b32 retval0;
	call.uni (retval0), 
	vprintf, 
	(
	param0, 
	param1
	);
	ld.param.b32 	%r123, [retval0];
	} // callseq 103
	st.local.u32 	[%rd30], %r5;
	{ // callseq 104, 0
	.param .b64 param0;
	st.param.b64 	[param0], %rd16;
	.param .b64 param1;
	st.param.b64 	[param1], %rd13;
	.param .b32 retval0;
	call.uni (retval0), 
	vprintf, 
	(
	param0, 
	param1
	);
	ld.param.b32 	%r125, [retval0];
	} // callseq 104
	st.local.u32 	[%rd30], %r5;
	{ // callseq 105, 0
	.param .b64 param0;
	st.param.b64 	[param0], %rd16;
	.param .b64 param1;
	st.param.b64 	[param1], %rd13;
	.param .b32 retval0;
	call.uni (retval0), 
	vprintf, 
	(
	param0, 
	param1
	);
	ld.param.b32 	%r127, [retval0];
	} // callseq 105
	st.local.u32 	[%rd30], %r5;
	{ // callseq 106, 0
	.param .b64 param0;
	st.param.b64 	[param0], %rd16;
	.param .b64 param1;
	st.param.b64 	[param1], %rd13;
	.param .b32 retval0;
	call.uni (retval0), 
	vprintf, 
	(
	param0, 
	param1
	);
	ld.param.b32 	%r129, [retval0];
	} // callseq 106
	st.local.u32 	[%rd30], %r5;
	{ // callseq 107, 0
	.param .b64 param0;
	st.param.b64 	[param0], %rd16;
	.param .b64 param1;
	st.param.b64 	[param1], %rd13;
	.param .b32 retval0;
	call.uni (retval0), 
	vprintf, 
	(
	param0, 
	param1
	);
	ld.param.b32 	%r131, [retval0];
	} // callseq 107
	st.local.u32 	[%rd30], %r5;
	{ // callseq 108, 0
	.param .b64 param0;
	st.param.b64 	[param0], %rd16;
	.param .b64 param1;
	st.param.b64 	[param1], %rd13;
	.param .b32 retval0;
	call.uni (retval0), 
	vprintf, 
	(
	param0, 
	param1
	);
	ld.param.b32 	%r133, [retval0];
	} // callseq 108
	st.local.u32 	[%rd30], %r66;
	{ // callseq 109, 0
	.param .b64 param0;
	st.param.b64 	[param0], %rd16;
	.param .b64 param1;
	st.param.b64 	[param1], %rd13;
	.param .b32 retval0;
	call.uni (retval0), 
	vprintf, 
	(
	param0, 
	param1
	);
	ld.param.b32 	%r135, [retval0];
	} // callseq 109
	add.u64 	%rd31, %SP, 16;
	add.u64 	%rd32, %SPL, 16;
	{ // callseq 110, 0
	.param .b64 param0;
	st.param.b64 	[param0], %rd18;
	.param .b64 param1;
	st.param.b64 	[param1], 0;
	.param .b32 retval0;
	call.uni (retval0), 
	vprintf, 
	(
	param0, 
	param1
	);
	ld.param.b32 	%r137, [retval0];
	} // callseq 110
	mov.b64 	%rd33, 1;
	st.local.u64 	[%rd32], %rd33;
	mov.u64 	%rd34, $str$18;
	cvta.global.u64 	%rd35, %rd34;
	{ // callseq 111, 0
	.param .b64 param0;
	st.param.b64 	[param0], %rd35;
	.param .b64 param1;
	st.param.b64 	[param1], %rd31;
	.param .b32 retval0;
	call.uni (retval0), 
	vprintf, 
	(
	param0, 
	param1
	);
	ld.param.b32 	%r139, [retval0];
	} // callseq 111
	mov.b64 	%rd36, 2;
	st.local.u64 	[%rd32], %rd36;
	mov.u64 	%rd37, $str$19;
	cvta.global.u64 	%rd38, %rd37;
	{ // callseq 112, 0
	.param .b64 param0;
	st.param.b64 	[param0], %rd38;
	.param .b64 param1;
	st.param.b64 	[param1], %rd31;
	.param .b32 retval0;
	call.uni (retval0), 
	vprintf, 
	(
	param0, 
	param1
	);
	ld.param.b32 	%r141, [retval0];
	} // callseq 112
	mov.b64 	%rd39, 3;
	st.local.u64 	[%rd32], %rd39;
	mov.u64 	%rd40, $str$20;
	cvta.global.u64 	%rd41, %rd40;
	{ // callseq 113, 0
	.param .b64 param0;
	st.param.b64 	[param0], %rd41;
	.param .b64 param1;
	st.param.b64 	[param1], %rd31;
	.param .b32 retval0;
	call.uni (retval0), 
	vprintf, 
	(
	param0, 
	param1
	);
	ld.param.b32 	%r143, [retval0];
	} // callseq 113
	ret;

}
	// .globl	_Z18test_half_denormalv
.visible .entry _Z18test_half_denormalv()
{
	.local .align 8 .b8 	__local_depot2[24];
	.reg .b64 	%SP;
	.reg .b64 	%SPL;
	.reg .b16 	%rs<5>;
	.reg .b32 	%r<76>;
	.reg .b64 	%rd<39>;

	mov.u64 	%SPL, __local_depot2;
	cvta.local.u64 	%SP, %SPL;
	add.u64 	%rd1, %SP, 8;
	add.u64 	%rd2, %SPL, 8;
	add.u64 	%rd4, %SPL, 8;
	add.u64 	%rd6, %SPL, 8;
	add.u64 	%rd8, %SPL, 8;
	mov.b16 	%rs2, 1;
	mov.b16 	%rs3, 2;
	// begin inline asm
	{add.f16 %rs1,%rs2,%rs3;
}
	// end inline asm
	shr.u16 	%rs4, %rs1, 8;
	mov.u64 	%rd9, $str$21;
	cvta.global.u64 	%rd10, %rd9;
	{ // callseq 114, 0
	.param .b64 param0;
	st.param.b64 	[param0], %rd10;
	.param .b64 param1;
	st.param.b64 	[param1], 0;
	.param .b32 retval0;
	call.uni (retval0), 
	vprintf, 
	(
	param0, 
	param1
	);
	ld.param.b32 	%r1, [retval0];
	} // callseq 114
	mov.u64 	%rd11, $str;
	cvta.global.u64 	%rd12, %rd11;
	{ // callseq 115, 0
	.param .b64 param0;
	st.param.b64 	[param0], %rd12;
	.param .b64 param1;
	st.param.b64 	[param1], 0;
	.param .b32 retval0;
	call.uni (retval0), 
	vprintf, 
	(
	param0, 
	param1
	);
	ld.param.b32 	%r3, [retval0];
	} // callseq 115
	add.u64 	%rd13, %SP, 0;
	add.u64 	%rd14, %SPL, 0;
	mov.b32 	%r5, 0;
	st.local.u32 	[%rd14], %r5;
	mov.u64 	%rd15, $str$1;
	cvta.global.u64 	%rd16, %rd15;
	{ // callseq 116, 0
	.param .b64 param0;
	st.param.b64 	[param0], %rd16;
	.param .b64 param1;
	st.param.b64 	[param1], %rd13;
	.param .b32 retval0;
	call.uni (retval0), 
	vprintf, 
	(
	param0, 
	param1
	);
	ld.param.b32 	%r6, [retval0];
	} // callseq 116
	mov.b32 	%r8, 1;
	st.local.u32 	[%rd14], %r8;
	{ // callseq 117, 0
	.param .b64 param0;
	st.param.b64 	[param0], %rd16;
	.param .b64 param1;
	st.param.b64 	[param1], %rd13;
	.param .b32 retval0;
	call.uni (retval0), 
	vprintf, 
	(
	param0, 
	param1
	);
	ld.param.b32 	%r9, [retval0];
	} // callseq 117
	mov.u64 	%rd17, $str$2;
	cvta.global.u64 	%rd18, %rd17;
	{ // callseq 118, 0
	.param .b64 param0;
	st.param.b64 	[param0], %rd18;
	.param .b64 param1;
	st.param.b64 	[param1], 0;
	.param .b32 retval0;
	call.uni (retval0), 
	vprintf, 
	(
	param0, 
	param1
	);
	ld.param.b32 	%r11, [retval0];
	} // callseq 118
	mov.u64 	%rd19, $str$22;
	cvta.global.u64 	%rd20, %rd19;
	{ // callseq 119, 0
	.param .b64 param0;
	st.param.b64 	[param0], %rd20;
	.param .b64 param1;
	st.param.b64 	[param1], 0;
	.param .b32 retval0;
	call.uni (retval0), 
	vprintf, 
	(
	param0, 
	param1
	);
	ld.param.b32 	%r13, [retval0];
	} // callseq 119
	{ // callseq 120, 0
	.param .b64 param0;
	st.param.b64 	[param0], %rd12;
	.param .b64 param1;
	st.param.b64 	[param1], 0;
	.param .b32 retval0;
	call.uni (retval0), 
	vprintf, 
	(
	param0, 
	param1
	);
	ld.param.b32 	%r15, [retval0];
	} // callseq 120
	st.local.u32 	[%rd8], %r5;
	{ // callseq 121, 0
	.param .b64 param0;
	st.param.b64 	[param0], %rd16;
	.param .b64 param1;
	st.param.b64 	[param1], %rd1;
	.param .b32 retval0;
	call.uni (retval0), 
	vprintf, 
	(
	param0, 
	param1
	);
	ld.param.b32 	%r17, [retval0];
	} // callseq 121
	mov.b32 	%r19, 2;
	st.local.u32 	[%rd8], %r19;
	{ // callseq 122, 0
	.param .b64 param0;
	st.param.b64 	[param0], %rd16;
	.param .b64 param1;
	st.param.b64 	[param1], %rd1;
	.param .b32 retval0;
	call.uni (retval0), 
	vprintf, 
	(
	param0, 
	param1
	);
	ld.param.b32 	%r20, [retval0];
	} // callseq 122
	{ // callseq 123, 0
	.param .b64 param0;
	st.param.b64 	[param0], %rd18;
	.param .b64 param1;
	st.param.b64 	[param1], 0;
	.param .b32 retval0;
	call.uni (retval0), 
	vprintf, 
	(
	param0, 
	param1
	);
	ld.param.b32 	%r22, [retval0];
	} // callseq 123
	mov.u64 	%rd21, $str$23;
	cvta.global.u64 	%rd22, %rd21;
	{ // callseq 124, 0
	.param .b64 param0;
	st.param.b64 	[param0], %rd22;
	.param .b64 param1;
	st.param.b64 	[param1], 0;
	.param .b32 retval0;
	call.uni (retval0), 
	vprintf, 
	(
	param0, 
	param1
	);
	ld.param.b32 	%r24, [retval0];
	} // callseq 124
	{ // callseq 125, 0
	.param .b64 param0;
	st.param.b64 	[param0], %rd12;
	.param .b64 param1;
	st.param.b64 	[param1], 0;
	.param .b32 retval0;
	call.uni (retval0), 
	vprintf, 
	(
	param0, 
	param1
	);
	ld.param.b32 	%r26, [retval0];
	} // callseq 125
	st.local.u32 	[%rd6], %r5;
	{ // callseq 126, 0
	.param .b64 param0;
	st.param.b64 	[param0], %rd16;
	.param .b64 param1;
	st.param.b64 	[param1], %rd1;
	.param .b32 retval0;
	call.uni (retval0), 
	vprintf, 
	(
	param0, 
	param1
	);
	ld.param.b32 	%r28, [retval0];
	} // callseq 126
	mov.b32 	%r30, 3;
	st.local.u32 	[%rd6], %r30;
	{ // callseq 127, 0
	.param .b64 param0;
	st.param.b64 	[param0], %rd16;
	.param .b64 param1;
	st.param.b64 	[param1], %rd1;
	.param .b32 retval0;
	call.uni (retval0), 
	vprintf, 
	(
	param0, 
	param1
	);
	ld.param.b32 	%r31, [retval0];
	} // callseq 127
	{ // callseq 128, 0
	.param .b64 param0;
	st.param.b64 	[param0], %rd18;
	.param .b64 param1;
	st.param.b64 	[param1], 0;
	.param .b32 retval0;
	call.uni (retval0), 
	vprintf, 
	(
	param0, 
	param1
	);
	ld.param.b32 	%r33, [retval0];
	} // callseq 128
	mov.u64 	%rd23, $str$24;
	cvta.global.u64 	%rd24, %rd23;
	{ // callseq 129, 0
	.param .b64 param0;
	st.param.b64 	[param0], %rd24;
	.param .b64 param1;
	st.param.b64 	[param1], 0;
	.param .b32 retval0;
	call.uni (retval0), 
	vprintf, 
	(
	param0, 
	param1
	);
	ld.param.b32 	%r35, [retval0];
	} // callseq 129
	{ // callseq 130, 0
	.param .b64 param0;
	st.param.b64 	[param0], %rd12;
	.param .b64 param1;
	st.param.b64 	[param1], 0;
	.param .b32 retval0;
	call.uni (retval0), 
	vprintf, 
	(
	param0, 
	param1
	);
	ld.param.b32 	%r37, [retval0];
	} // callseq 130
	st.local.u32 	[%rd4], %r5;
	{ // callseq 131, 0
	.param .b64 param0;
	st.param.b64 	[param0], %rd16;
	.param .b64 param1;
	st.param.b64 	[param1], %rd1;
	.param .b32 retval0;
	call.uni (retval0), 
	vprintf, 
	(
	param0, 
	param1
	);
	ld.param.b32 	%r39, [retval0];
	} // callseq 131
	mov.b32 	%r41, 4;
	st.local.u32 	[%rd4], %r41;
	{ // callseq 132, 0
	.param .b64 param0;
	st.param.b64 	[param0], %rd16;
	.param .b64 param1;
	st.param.b64 	[param1], %rd1;
	.param .b32 retval0;
	call.uni (retval0), 
	vprintf, 
	(
	param0, 
	param1
	);
	ld.param.b32 	%r42, [retval0];
	} // callseq 132
	{ // callseq 133, 0
	.param .b64 param0;
	st.param.b64 	[param0], %rd18;
	.param .b64 param1;
	st.param.b64 	[param1], 0;
	.param .b32 retval0;
	call.uni (retval0), 
	vprintf, 
	(
	param0, 
	param1
	);
	ld.param.b32 	%r44, [retval0];
	} // callseq 133
	mov.u64 	%rd25, $str$25;
	cvta.global.u64 	%rd26, %rd25;
	{ // callseq 134, 0
	.param .b64 param0;
	st.param.b64 	[param0], %rd26;
	.param .b64 param1;
	st.param.b64 	[param1], 0;
	.param .b32 retval0;
	call.uni (retval0), 
	vprintf, 
	(
	param0, 
	param1
	);
	ld.param.b32 	%r46, [retval0];
	} // callseq 134
	{ // callseq 135, 0
	.param .b64 param0;
	st.param.b64 	[param0], %rd12;
	.param .b64 param1;
	st.param.b64 	[param1], 0;
	.param .b32 retval0;
	call.uni (retval0), 
	vprintf, 
	(
	param0, 
	param1
	);
	ld.param.b32 	%r48, [retval0];
	} // callseq 135
	st.local.u32 	[%rd2], %r5;
	{ // callseq 136, 0
	.param .b64 param0;
	st.param.b64 	[param0], %rd16;
	.param .b64 param1;
	st.param.b64 	[param1], %rd1;
	.param .b32 retval0;
	call.uni (retval0), 
	vprintf, 
	(
	param0, 
	param1
	);
	ld.param.b32 	%r50, [retval0];
	} // callseq 136
	mov.b32 	%r52, 5;
	st.local.u32 	[%rd2], %r52;
	{ // callseq 137, 0
	.param .b64 param0;
	st.param.b64 	[param0], %rd16;
	.param .b64 param1;
	st.param.b64 	[param1], %rd1;
	.param .b32 retval0;
	call.uni (retval0), 
	vprintf, 
	(
	param0, 
	param1
	);
	ld.param.b32 	%r53, [retval0];
	} // callseq 137
	{ // callseq 138, 0
	.param .b64 param0;
	st.param.b64 	[param0], %rd18;
	.param .b64 param1;
	st.param.b64 	[param1], 0;
	.param .b32 retval0;
	call.uni (retval0), 
	vprintf, 
	(
	param0, 
	param1
	);
	ld.param.b32 	%r55, [retval0];
	} // callseq 138
	mov.u64 	%rd27, $str$26;
	cvta.global.u64 	%rd28, %rd27;
	{ // callseq 139, 0
	.param .b64 param0;
	st.param.b64 	[param0], %rd28;
	.param .b64 param1;
	st.param.b64 	[param1], 0;
	.param .b32 retval0;
	call.uni (retval0), 
	vprintf, 
	(
	param0, 
	param1
	);
	ld.param.b32 	%r57, [retval0];
	} // callseq 139
	{ // callseq 140, 0
	.param .b64 param0;
	st.param.b64 	[param0], %rd12;
	.param .b64 param1;
	st.param.b64 	[param1], 0;
	.param .b32 retval0;
	call.uni (retval0), 
	vprintf, 
	(
	param0, 
	param1
	);
	ld.param.b32 	%r59, [retval0];
	} // callseq 140
	add.u64 	%rd30, %SPL, 0;
	cvt.u32.u16 	%r61, %rs4;
	st.local.u32 	[%rd30], %r61;
	{ // callseq 141, 0
	.param .b64 param0;
	st.param.b64 	[param0], %rd16;
	.param .b64 param1;
	st.param.b64 	[param1], %rd13;
	.param .b32 retval0;
	call.uni (retval0), 
	vprintf, 
	(
	param0, 
	param1
	);
	ld.param.b32 	%r62, [retval0];
	} // callseq 141
	cvt.u32.u16 	%r64, %rs1;
	and.b32  	%r65, %r64, 255;
	st.local.u32 	[%rd30], %r65;
	{ // callseq 142, 0
	.param .b64 param0;
	st.param.b64 	[param0], %rd16;
	.param .b64 param1;
	st.param.b64 	[param1], %rd13;
	.param .b32 retval0;
	call.uni (retval0), 
	vprintf, 
	(
	param0, 
	param1
	);
	ld.param.b32 	%r66, [retval0];
	} // callseq 142
	add.u64 	%rd31, %SP, 16;
	add.u64 	%rd32, %SPL, 16;
	{ // callseq 143, 0
	.param .b64 param0;
	st.param.b64 	[param0], %rd18;
	.param .b64 param1;
	st.param.b64 	[param1], 0;
	.param .b32 retval0;
	call.uni (retval0), 
	vprintf, 
	(
	param0, 
	param1
	);
	ld.param.b32 	%r68, [retval0];
	} // callseq 143
	st.local.u16 	[%rd32], %rs2;
	mov.u64 	%rd33, $str$27;
	cvta.global.u64 	%rd34, %rd33;
	{ // callseq 144, 0
	.param .b64 param0;
	st.param.b64 	[param0], %rd34;
	.param .b64 param1;
	st.param.b64 	[param1], %rd31;
	.param .b32 retval0;
	call.uni (retval0), 
	vprintf, 
	(
	param0, 
	param1
	);
	ld.param.b32 	%r70, [retval0];
	} // callseq 144
	st.local.u16 	[%rd32], %rs3;
	mov.u64 	%rd35, $str$28;
	cvta.global.u64 	%rd36, %rd35;
	{ // callseq 145, 0
	.param .b64 param0;
	st.param.b64 	[param0], %rd36;
	.param .b64 param1;
	st.param.b64 	[param1], %rd31;
	.param .b32 retval0;
	call.uni (retval0), 
	vprintf, 
	(
	param0, 
	param1
	);
	ld.param.b32 	%r72, [retval0];
	} // callseq 145
	st.local.u16 	[%rd32], %rs1;
	mov.u64 	%rd37, $str$29;
	cvta.global.u64 	%rd38, %rd37;
	{ // callseq 146, 0
	.param .b64 param0;
	st.param.b64 	[param0], %rd38;
	.param .b64 param1;
	st.param.b64 	[param1], %rd31;
	.param .b32 retval0;
	call.uni (retval0), 
	vprintf, 
	(
	param0, 
	param1
	);
	ld.param.b32 	%r74, [retval0];
	} // callseq 146
	ret;

}
	// .globl	_Z22test_bfloat16_denormalv
.visible .entry _Z22test_bfloat16_denormalv()
{
	.local .align 8 .b8 	__local_depot3[32];
	.reg .b64 	%SP;
	.reg .b64 	%SPL;
	.reg .b16 	%rs<5>;
	.reg .b32 	%r<43>;
	.reg .b64 	%rd<27>;

	mov.u64 	%SPL, __local_depot3;
	cvta.local.u64 	%SP, %SPL;
	add.u64 	%rd1, %SP, 8;
	add.u64 	%rd2, %SPL, 8;
	mov.b16 	%rs2, 1;
	mov.b16 	%rs3, 2;
	// begin inline asm
	{ add.bf16 %rs1,%rs2,%rs3; }

	// end inline asm
	shr.u16 	%rs4, %rs1, 8;
	mov.u64 	%rd3, $str$30;
	cvta.global.u64 	%rd4, %rd3;
	{ // callseq 147, 0
	.param .b64 param0;
	st.param.b64 	[param0], %rd4;
	.param .b64 param1;
	st.param.b64 	[param1], 0;
	.param .b32 retval0;
	call.uni (retval0), 
	vprintf, 
	(
	param0, 
	param1
	);
	ld.param.b32 	%r1, [retval0];
	} // callseq 147
	mov.u64 	%rd5, $str;
	cvta.global.u64 	%rd6, %rd5;
	{ // callseq 148, 0
	.param .b64 param0;
	st.param.b64 	[param0], %rd6;
	.param .b64 param1;
	st.param.b64 	[param1], 0;
	.param .b32 retval0;
	call.uni (retval0), 
	vprintf, 
	(
	param0, 
	param1
	);
	ld.param.b32 	%r3, [retval0];
	} // callseq 148
	add.u64 	%rd7, %SP, 16;
	add.u64 	%rd8, %SPL, 16;
	mov.b32 	%r5, 0;
	st.local.u32 	[%rd8], %r5;
	mov.u64 	%rd9, $str$1;
	cvta.global.u64 	%rd10, %rd9;
	{ // callseq 149, 0
	.param .b64 param0;
	st.param.b64 	[param0], %rd10;
	.param .b64 param1;
	st.param.b64 	[param1], %rd7;
	.param .b32 retval0;
	call.uni (retval0), 
	vprintf, 
	(
	param0, 
	param1
	);
	ld.param.b32 	%r6, [retval0];
	} // callseq 149
	mov.b32 	%r8, 1;
	st.local.u32 	[%rd8], %r8;
	{ // callseq 150, 0
	.param .b64 param0;
	st.param.b64 	[param0], %rd10;
	.param .b64 param1;
	st.param.b64 	[param1], %rd7;
	.param .b32 retval0;
	call.uni (retval0), 
	vprintf, 
	(
	param0, 
	param1
	);
	ld.param.b32 	%r9, [retval0];
	} // callseq 150
	mov.u64 	%rd11, $str$2;
	cvta.global.u64 	%rd12, %rd11;
	{ // callseq 151, 0
	.param .b64 param0;
	st.param.b64 	[param0], %rd12;
	.param .b64 param1;
	st.param.b64 	[param1], 0;
	.param .b32 retval0;
	call.uni (retval0), 
	vprintf, 
	(
	param0, 
	param1
	);
	ld.param.b32 	%r11, [retval0];
	} // callseq 151
	mov.u64 	%rd13, $str$31;
	cvta.global.u64 	%rd14, %rd13;
	{ // callseq 152, 0
	.param .b64 param0;
	st.param.b64 	[param0], %rd14;
	.param .b64 param1;
	st.param.b64 	[param1], 0;
	.param .b32 retval0;
	call.uni (retval0), 
	vprintf, 
	(
	param0, 
	param1
	);
	ld.param.b32 	%r13, [retval0];
	} // callseq 152
	{ // callseq 153, 0
	.param .b64 param0;
	st.param.b64 	[param0], %rd6;
	.param .b64 param1;
	st.param.b64 	[param1], 0;
	.param .b32 retval0;
	call.uni (retval0), 
	vprintf, 
	(
	param0, 
	param1
	);
	ld.param.b32 	%r15, [retval0];
	} // callseq 153
	st.local.u32 	[%rd2], %r5;
	{ // callseq 154, 0
	.param .b64 param0;
	st.param.b64 	[param0], %rd10;
	.param .b64 param1;
	st.param.b64 	[param1], %rd1;
	.param .b32 retval0;
	call.uni (retval0), 
	vprintf, 
	(
	param0, 
	param1
	);
	ld.param.b32 	%r17, [retval0];
	} // callseq 154
	mov.b32 	%r19, 2;
	st.local.u32 	[%rd2], %r19;
	{ // callseq 155, 0
	.param .b64 param0;
	st.param.b64 	[param0], %rd10;
	.param .b64 param1;
	st.param.b64 	[param1], %rd1;
	.param .b32 retval0;
	call.uni (retval0), 
	vprintf, 
	(
	param0, 
	param1
	);
	ld.param.b32 	%r20, [retval0];
	} // callseq 155
	{ // callseq 156, 0
	.param .b64 param0;
	st.param.b64 	[param0], %rd12;
	.param .b64 param1;
	st.param.b64 	[param1], 0;
	.param .b32 retval0;
	call.uni (retval0), 
	vprintf, 
	(
	param0, 
	param1
	);
	ld.param.b32 	%r22, [retval0];
	} // callseq 156
	mov.u64 	%rd15, $str$32;
	cvta.global.u64 	%rd16, %rd15;
	{ // callseq 157, 0
	.param .b64 param0;
	st.param.b64 	[param0], %rd16;
	.param .b64 param1;
	st.param.b64 	[param1], 0;
	.param .b32 retval0;
	call.uni (retval0), 
	vprintf, 
	(
	param0, 
	param1
	);
	ld.param.b32 	%r24, [retval0];
	} // callseq 157
	{ // callseq 158, 0
	.param .b64 param0;
	st.param.b64 	[param0], %rd6;
	.param .b64 param1;
	st.param.b64 	[param1], 0;
	.param .b32 retval0;
	call.uni (retval0), 
	vprintf, 
	(
	param0, 
	param1
	);
	ld.param.b32 	%r26, [retval0];
	} // callseq 158
	add.u64 	%rd17, %SP, 0;
	add.u64 	%rd18, %SPL, 0;
	cvt.u32.u16 	%r28, %rs4;
	st.local.u32 	[%rd18], %r28;
	{ // callseq 159, 0
	.param .b64 param0;
	st.param.b64 	[param0], %rd10;
	.param .b64 param1;
	st.param.b64 	[param1], %rd17;
	.param .b32 retval0;
	call.uni (retval0), 
	vprintf, 
	(
	param0, 
	param1
	);
	ld.param.b32 	%r29, [retval0];
	} // callseq 159
	cvt.u32.u16 	%r31, %rs1;
	and.b32  	%r32, %r31, 255;
	st.local.u32 	[%rd18], %r32;
	{ // callseq 160, 0
	.param .b64 param0;
	st.param.b64 	[param0], %rd10;
	.param .b64 param1;
	st.param.b64 	[param1], %rd17;
	.param .b32 retval0;
	call.uni (retval0), 
	vprintf, 
	(
	param0, 
	param1
	);
	ld.param.b32 	%r33, [retval0];
	} // callseq 160
	add.u64 	%rd19, %SP, 24;
	add.u64 	%rd20, %SPL, 24;
	{ // callseq 161, 0
	.param .b64 param0;
	st.param.b64 	[param0], %rd12;
	.param .b64 param1;
	st.param.b64 	[param1], 0;
	.param .b32 retval0;
	call.uni (retval0), 
	vprintf, 
	(
	param0, 
	param1
	);
	ld.param.b32 	%r35, [retval0];
	} // callseq 161
	st.local.u16 	[%rd20], %rs2;
	mov.u64 	%rd21, $str$33;
	cvta.global.u64 	%rd22, %rd21;
	{ // callseq 162, 0
	.param .b64 param0;
	st.param.b64 	[param0], %rd22;
	.param .b64 param1;
	st.param.b64 	[param1], %rd19;
	.param .b32 retval0;
	call.uni (retval0), 
	vprintf, 
	(
	param0, 
	param1
	);
	ld.param.b32 	%r37, [retval0];
	} // callseq 162
	st.local.u16 	[%rd20], %rs3;
	mov.u64 	%rd23, $str$34;
	cvta.global.u64 	%rd24, %rd23;
	{ // callseq 163, 0
	.param .b64 param0;
	st.param.b64 	[param0], %rd24;
	.param .b64 param1;
	st.param.b64 	[param1], %rd19;
	.param .b32 retval0;
	call.uni (retval0), 
	vprintf, 
	(
	param0, 
	param1
	);
	ld.param.b32 	%r39, [retval0];
	} // callseq 163
	st.local.u16 	[%rd20], %rs1;
	mov.u64 	%rd25, $str$35;
	cvta.global.u64 	%rd26, %rd25;
	{ // callseq 164, 0
	.param .b64 param0;
	st.param.b64 	[param0], %rd26;
	.param .b64 param1;
	st.param.b64 	[param1], %rd19;
	.param .b32 retval0;
	call.uni (retval0), 
	vprintf, 
	(
	param0, 
	param1
	);
	ld.param.b32 	%r41, [retval0];
	} // callseq 164
	ret;

}


// ===== COMPILED SASS (sm_100) =====

	.target	sm_100

	.elftype	@"ET_EXEC"


//--------------------- .note.nv.tkinfo           --------------------------
	.section	.note.nv.tkinfo,"",@"SHT_NOTE"
	.sectionflags	@"SHF_NOTE_NV_TKINFO"
	.tkinfo
        /*0018*/ 	.word	0x00000002
        /*0030*/ 	.string	""
        /*0030*/ 	.string	"ptxas"
        /*0030*/ 	.string	"Cuda compilation tools, release 13.0, V13.0.88"
        /*0030*/ 	.string	"Build cuda_13.0.r13.0/compiler.36424714_0"
        /*0030*/ 	.string	"-arch sm_100 -m 64 "



//--------------------- .note.nv.cuinfo           --------------------------
	.section	.note.nv.cuinfo,"",@"SHT_NOTE"
	.sectionflags	@"SHF_NOTE_NV_CUINFO"
        /*0018*/ 	.short	0x0002
        /*001a*/ 	.short	0x0064
        /*001c*/ 	.short	0x0082
	.zero		2


//--------------------- .nv.info                  --------------------------
	.section	.nv.info,"",@"SHT_CUDA_INFO"
	.align	4


	//----- nvinfo : EIATTR_REGCOUNT
	.align		4
        /*0000*/ 	.byte	0x04, 0x2f
        /*0002*/ 	.short	(.L_37 - .L_36)
	.align		4
.L_36:
        /*0004*/ 	.word	index@(_Z19test_float_denormalv)
        /*0008*/ 	.word	0x00000018


	//----- nvinfo : EIATTR_FRAME_SIZE
	.align		4
.L_37:
        /*000c*/ 	.byte	0x04, 0x11
        /*000e*/ 	.short	(.L_39 - .L_38)
	.align		4
.L_38:
        /*0010*/ 	.word	index@(_Z19test_float_denormalv)
        /*0014*/ 	.word	0x00000018


	//----- nvinfo : EIATTR_REGCOUNT
	.align		4
.L_39:
        /*0018*/ 	.byte	0x04, 0x2f
        /*001a*/ 	.short	(.L_41 - .L_40)
	.align		4
.L_40:
        /*001c*/ 	.word	index@(_Z20test_double_denormalv)
        /*0020*/ 	.word	0x00000018


	//----- nvinfo : EIATTR_FRAME_SIZE
	.align		4
.L_41:
        /*0024*/ 	.byte	0x04, 0x11
        /*0026*/ 	.short	(.L_43 - .L_42)
	.align		4
.L_42:
        /*0028*/ 	.word	index@(_Z20test_double_denormalv)
        /*002c*/ 	.word	0x00000018


	//----- nvinfo : EIATTR_REGCOUNT
	.align		4
.L_43:
        /*0030*/ 	.byte	0x04, 0x2f
        /*0032*/ 	.short	(.L_45 - .L_44)
	.align		4
.L_44:
        /*0034*/ 	.word	index@(_Z18test_half_denormalv)
        /*0038*/ 	.word	0x0000001a


	//----- nvinfo : EIATTR_FRAME_SIZE
	.align		4
.L_45:
        /*003c*/ 	.byte	0x04, 0x11
        /*003e*/ 	.short	(.L_47 - .L_46)
	.align		4
.L_46:
        /*0040*/ 	.word	index@(_Z18test_half_denormalv)
        /*0044*/ 	.word	0x00000018


	//----- nvinfo : EIATTR_REGCOUNT
	.align		4
.L_47:
        /*0048*/ 	.byte	0x04, 0x2f
        /*004a*/ 	.short	(.L_49 - .L_48)
	.align		4
.L_48:
        /*004c*/ 	.word	index@(_Z22test_bfloat16_denormalv)
        /*0050*/ 	.word	0x00000019


	//----- nvinfo : EIATTR_FRAME_SIZE
	.align		4
.L_49:
        /*0054*/ 	.byte	0x04, 0x11
        /*0056*/ 	.short	(.L_51 - .L_50)
	.align		4
.L_50:
        /*0058*/ 	.word	index@(_Z22test_bfloat16_denormalv)
        /*005c*/ 	.word	0x00000020


	//----- nvinfo : EIATTR_MIN_STACK_SIZE
	.align		4
.L_51:
        /*0060*/ 	.byte	0x04, 0x12
        /*0062*/ 	.short	(.L_53 - .L_52)
	.align		4
.L_52:
        /*0064*/ 	.word	index@(_Z22test_bfloat16_denormalv)
        /*0068*/ 	.word	0x00000020


	//----- nvinfo : EIATTR_MIN_STACK_SIZE
	.align		4
.L_53:
        /*006c*/ 	.byte	0x04, 0x12
        /*006e*/ 	.short	(.L_55 - .L_54)
	.align		4
.L_54:
        /*0070*/ 	.word	index@(_Z18test_half_denormalv)
        /*0074*/ 	.word	0x00000018


	//----- nvinfo : EIATTR_MIN_STACK_SIZE
	.align		4
.L_55:
        /*0078*/ 	.byte	0x04, 0x12
        /*007a*/ 	.short	(.L_57 - .L_56)
	.align		4
.L_56:
        /*007c*/ 	.word	index@(_Z20test_double_denormalv)
        /*0080*/ 	.word	0x00000018


	//----- nvinfo : EIATTR_MIN_STACK_SIZE
	.align		4
.L_57:
        /*0084*/ 	.byte	0x04, 0x12
        /*0086*/ 	.short	(.L_59 - .L_58)
	.align		4
.L_58:
        /*0088*/ 	.word	index@(_Z19test_float_denormalv)
        /*008c*/ 	.word	0x00000018
.L_59:


//--------------------- .nv.compat                --------------------------
	.section	.nv.compat,"",@"SHT_CUDA_COMPAT_INFO"
	.align	4
        /*0000*/ 	.byte	0x02, 0x09, 0x00, 0x00, 0x02, 0x02, 0x01, 0x00, 0x02, 0x05, 0x05, 0x00, 0x03, 0x07, 0x01, 0x01
        /*0010*/ 	.byte	0x02, 0x03, 0x00, 0x00, 0x02, 0x06, 0x01, 0x00, 0x04, 0x0b, 0x08, 0x00, 0x09, 0x00, 0x00, 0x00
        /*0020*/ 	.byte	0x00, 0x00, 0x00, 0x00


//--------------------- .nv.info._Z22test_bfloat16_denormalv --------------------------
	.section	.nv.info._Z22test_bfloat16_denormalv,"",@"SHT_CUDA_INFO"
	.sectionflags	@""
	.align	4


	//----- nvinfo : EIATTR_CUDA_API_VERSION
	.align		4
        /*0000*/ 	.byte	0x04, 0x37
        /*0002*/ 	.short	(.L_61 - .L_60)
.L_60:
        /*0004*/ 	.word	0x00000082


	//----- nvinfo : EIATTR_SPARSE_MMA_MASK
	.align		4
.L_61:
        /*0008*/ 	.byte	0x03, 0x50
        /*000a*/ 	.short	0x0000


	//----- nvinfo : EIATTR_MAXREG_COUNT
	.align		4
        /*000c*/ 	.byte	0x03, 0x1b
        /*000e*/ 	.short	0x00ff


	//----- nvinfo : EIATTR_EXTERNS
	.align		4
        /*0010*/ 	.byte	0x04, 0x0f
        /*0012*/ 	.short	(.L_63 - .L_62)


	//   ....[0]....
	.align		4
.L_62:
        /*0014*/ 	.word	index@(vprintf)


	//----- nvinfo : EIATTR_MERCURY_ISA_VERSION
	.align		4
.L_63:
        /*0018*/ 	.byte	0x03, 0x5f
        /*001a*/ 	.short	0x0101


	//----- nvinfo : EIATTR_VRC_CTA_INIT_COUNT
	.align		4
        /*001c*/ 	.byte	0x02, 0x4a
	.zero		1
	.zero		1


	//----- nvinfo : EIATTR_SYSCALL_OFFSETS
	.align		4
        /*0020*/ 	.byte	0x04, 0x46
        /*0022*/ 	.short	(.L_65 - .L_64)


	//   ....[0]....
.L_64:
        /*0024*/ 	.word	0x00000100


	//   ....[1]....
        /*0028*/ 	.word	0x00000170


	//   ....[2]....
        /*002c*/ 	.word	0x00000220


	//   ....[3]....
        /*0030*/ 	.word	0x000002c0


	//   ....[4]....
        /*0034*/ 	.word	0x00000330


	//   ....[5]....
        /*0038*/ 	.word	0x000003a0


	//   ....[6]....
        /*003c*/ 	.word	0x00000430


	//   ....[7]....
        /*0040*/ 	.word	0x000004c0


	//   ....[8]....
        /*0044*/ 	.word	0x00000560


	//   ....[9]....
        /*0048*/ 	.word	0x000005d0


	//   ....[10]....
        /*004c*/ 	.word	0x00000640


	//   ....[11]....
        /*0050*/ 	.word	0x000006d0


	//   ....[12]....
        /*0054*/ 	.word	0x00000770


	//   ....[13]....
        /*0058*/ 	.word	0x00000810


	//   ....[14]....
        /*005c*/ 	.word	0x000008a0


	//   ....[15]....
        /*0060*/ 	.word	0x00000940


	//   ....[16]....
        /*0064*/ 	.word	0x000009e0


	//   ....[17]....
        /*0068*/ 	.word	0x00000a70


	//----- nvinfo : EIATTR_EXIT_INSTR_OFFSETS
	.align		4
.L_65:
        /*006c*/ 	.byte	0x04, 0x1c
        /*006e*/ 	.short	(.L_67 - .L_66)


	//   ....[0]....
.L_66:
        /*0070*/ 	.word	0x00000a80


	//----- nvinfo : EIATTR_SW_WAR
	.align		4
.L_67:
        /*0074*/ 	.byte	0x04, 0x36
        /*0076*/ 	.short	(.L_69 - .L_68)
.L_68:
        /*0078*/ 	.word	0x00000008
.L_69:


//--------------------- .nv.info._Z18test_half_denormalv --------------------------
	.section	.nv.info._Z18test_half_denormalv,"",@"SHT_CUDA_INFO"
	.sectionflags	@""
	.align	4


	//----- nvinfo : EIATTR_CUDA_API_VERSION
	.align		4
        /*0000*/ 	.byte	0x04, 0x37
        /*0002*/ 	.short	(.L_71 - .L_70)
.L_70:
        /*0004*/ 	.word	0x00000082


	//----- nvinfo : EIATTR_SPARSE_MMA_MASK
	.align		4
.L_71:
        /*0008*/ 	.byte	0x03, 0x50
        /*000a*/ 	.short	0x0000


	//----- nvinfo : EIATTR_MAXREG_COUNT
	.align		4
        /*000c*/ 	.byte	0x03, 0x1b
        /*000e*/ 	.short	0x00ff


	//----- nvinfo : EIATTR_EXTERNS
	.align		4
        /*0010*/ 	.byte	0x04, 0x0f
        /*0012*/ 	.short	(.L_73 - .L_72)


	//   ....[0]....
	.align		4
.L_72:
        /*0014*/ 	.word	index@(vprintf)


	//----- nvinfo : EIATTR_MERCURY_ISA_VERSION
	.align		4
.L_73:
        /*0018*/ 	.byte	0x03, 0x5f
        /*001a*/ 	.short	0x0101


	//----- nvinfo : EIATTR_VRC_CTA_INIT_COUNT
	.align		4
        /*001c*/ 	.byte	0x02, 0x4a
	.zero		1
	.zero		1


	//----- nvinfo : EIATTR_SYSCALL_OFFSETS
	.align		4
        /*0020*/ 	.byte	0x04, 0x46
        /*0022*/ 	.short	(.L_75 - .L_74)


	//   ....[0]....
.L_74:
        /*0024*/ 	.word	0x00000100


	//   ....[1]....
        /*0028*/ 	.word	0x00000170


	//   ....[2]....
        /*002c*/ 	.word	0x00000200


	//   ....[3]....
        /*0030*/ 	.word	0x000002a0


	//   ....[4]....
        /*0034*/ 	.word	0x00000310


	//   ....[5]....
        /*0038*/ 	.word	0x00000380


	//   ....[6]....
        /*003c*/ 	.word	0x00000410


	//   ....[7]....
        /*0040*/ 	.word	0x000004a0


	//   ....[8]....
        /*0044*/ 	.word	0x00000540


	//   ....[9]....
        /*0048*/ 	.word	0x000005b0


	//   ....[10]....
        /*004c*/ 	.word	0x00000620


	//   ....[11]....
        /*0050*/ 	.word	0x00000690


	//   ....[12]....
        /*0054*/ 	.word	0x00000720


	//   ....[13]....
        /*0058*/ 	.word	0x000007c0


	//   ....[14]....
        /*005c*/ 	.word	0x00000830


	//   ....[15]....
        /*0060*/ 	.word	0x000008a0


	//   ....[16]....
        /*0064*/ 	.word	0x00000910


	//   ....[17]....
        /*0068*/ 	.word	0x000009a0


	//   ....[18]....
        /*006c*/ 	.word	0x00000a40


	//   ....[19]....
        /*0070*/ 	.word	0x00000ab0


	//   ....[20]....
        /*0074*/ 	.word	0x00000b20


	//   ....[21]....
        /*0078*/ 	.word	0x00000b90


	//   ....[22]....
        /*007c*/ 	.word	0x00000c20


	//   ....[23]....
        /*0080*/ 	.word	0x00000cc0


	//   ....[24]....
        /*0084*/ 	.word	0x00000d30


	//   ....[25]....
        /*0088*/ 	.word	0x00000da0


	//   ....[26]....
        /*008c*/ 	.word	0x00000e30


	//   ....[27]....
        /*0090*/ 	.word	0x00000ed0


	//   ....[28]....
        /*0094*/ 	.word	0x00000f70


	//   ....[29]....
        /*0098*/ 	.word	0x00001000


	//   ....[30]....
        /*009c*/ 	.word	0x000010a0


	//   ....[31]....
        /*00a0*/ 	.word	0x00001140


	//   ....[32]....
        /*00a4*/ 	.word	0x000011d0


	//----- nvinfo : EIATTR_EXIT_INSTR_OFFSETS
	.align		4
.L_75:
        /*00a8*/ 	.byte	0x04, 0x1c
        /*00aa*/ 	.short	(.L_77 - .L_76)


	//   ....[0]....
.L_76:
        /*00ac*/ 	.word	0x000011e0


	//----- nvinfo : EIATTR_SW_WAR
	.align		4
.L_77:
        /*00b0*/ 	.byte	0x04, 0x36
        /*00b2*/ 	.short	(.L_79 - .L_78)
.L_78:
        /*00b4*/ 	.word	0x00000008
.L_79:


//--------------------- .nv.info._Z20test_double_denormalv --------------------------
	.section	.nv.info._Z20test_double_denormalv,"",@"SHT_CUDA_INFO"
	.sectionflags	@""
	.align	4


	//----- nvinfo : EIATTR_CUDA_API_VERSION
	.align		4
        /*0000*/ 	.byte	0x04, 0x37
        /*0002*/ 	.short	(.L_81 - .L_80)
.L_80:
        /*0004*/ 	.word	0x00000082


	//----- nvinfo : EIATTR_SPARSE_MMA_MASK
	.align		4
.L_81:
        /*0008*/ 	.byte	0x03, 0x50
        /*000a*/ 	.short	0x0000


	//----- nvinfo : EIATTR_MAXREG_COUNT
	.align		4
        /*000c*/ 	.byte	0x03, 0x1b
        /*000e*/ 	.short	0x00ff


	//----- nvinfo : EIATTR_EXTERNS
	.align		4
        /*0010*/ 	.byte	0x04, 0x0f
        /*0012*/ 	.short	(.L_83 - .L_82)


	//   ....[0]....
	.align		4
.L_82:
        /*0014*/ 	.word	index@(vprintf)


	//----- nvinfo : EIATTR_MERCURY_ISA_VERSION
	.align		4
.L_83:
        /*0018*/ 	.byte	0x03, 0x5f
        /*001a*/ 	.short	0x0101


	//----- nvinfo : EIATTR_VRC_CTA_INIT_COUNT
	.align		4
        /*001c*/ 	.byte	0x02, 0x4a
	.zero		1
	.zero		1


	//----- nvinfo : EIATTR_SYSCALL_OFFSETS
	.align		4
        /*0020*/ 	.byte	0x04, 0x46
        /*0022*/ 	.short	(.L_85 - .L_84)


	//   ....[0]....
.L_84:
        /*0024*/ 	.word	0x000000d0


	//   ....[1]....
        /*0028*/ 	.word	0x00000140


	//   ....[2]....
        /*002c*/ 	.word	0x000001d0


	//   ....[3]....
        /*0030*/ 	.word	0x00000260


	//   ....[4]....
        /*0034*/ 	.word	0x000002f0


	//   ....[5]....
        /*0038*/ 	.word	0x00000380


	//   ....[6]....
        /*003c*/ 	.word	0x00000410


	//   ....[7]....
        /*0040*/ 	.word	0x000004a0


	//   ....[8]....
        /*0044*/ 	.word	0x00000530


	//   ....[9]....
        /*0048*/ 	.word	0x000005d0


	//   ....[10]....
        /*004c*/ 	.word	0x00000640


	//   ....[11]....
        /*0050*/ 	.word	0x000006b0


	//   ....[12]....
        /*0054*/ 	.word	0x00000740


	//   ....[13]....
        /*0058*/ 	.word	0x000007d0


	//   ....[14]....
        /*005c*/ 	.word	0x00000860


	//   ....[15]....
        /*0060*/ 	.word	0x000008f0


	//   ....[16]....
        /*0064*/ 	.word	0x00000980


	//   ....[17]....
        /*0068*/ 	.word	0x00000a10


	//   ....[18]....
        /*006c*/ 	.word	0x00000aa0


	//   ....[19]....
        /*0070*/ 	.word	0x00000b30


	//   ....[20]....
        /*0074*/ 	.word	0x00000bd0


	//   ....[21]....
        /*0078*/ 	.word	0x00000c40


	//   ....[22]....
        /*007c*/ 	.word	0x00000cb0


	//   ....[23]....
        /*0080*/ 	.word	0x00000d20


	//   ....[24]....
        /*0084*/ 	.word	0x00000db0


	//   ....[25]....
        /*0088*/ 	.word	0x00000e40


	//   ....[26]....
        /*008c*/ 	.word	0x00000ed0


	//   ....[27]....
        /*0090*/ 	.word	0x00000f60


	//   ....[28]....
        /*0094*/ 	.word	0x00000ff0


	//   ....[29]....
        /*0098*/ 	.word	0x00001080


	//   ....[30]....
        /*009c*/ 	.word	0x00001110


	//   ....[31]....
        /*00a0*/ 	.word	0x000011b0


	//   ....[32]....
        /*00a4*/ 	.word	0x00001220


	//   ....[33]....
        /*00a8*/ 	.word	0x00001290


	//   ....[34]....
        /*00ac*/ 	.word	0x00001300


	//   ....[35]....
        /*00b0*/ 	.word	0x00001390


	//   ....[36]....
        /*00b4*/ 	.word	0x00001420


	//   ....[37]....
        /*00b8*/ 	.word	0x000014b0


	//   ....[38]....
        /*00bc*/ 	.word	0x00001540


	//   ....[39]....
        /*00c0*/ 	.word	0x000015d0


	//   ....[40]....
        /*00c4*/ 	.word	0x00001660


	//   ....[41]....
        /*00c8*/ 	.word	0x000016f0


	//   ....[42]....
        /*00cc*/ 	.word	0x00001790


	//   ....[43]....
        /*00d0*/ 	.word	0x00001800


	//   ....[44]....
        /*00d4*/ 	.word	0x00001870


	//   ....[45]....
        /*00d8*/ 	.word	0x000018e0


	//   ....[46]....
        /*00dc*/ 	.word	0x00001970


	//   ....[47]....
        /*00e0*/ 	.word	0x00001a00


	//   ....[48]....
        /*00e4*/ 	.word	0x00001a90


	//   ....[49]....
        /*00e8*/ 	.word	0x00001b20


	//   ....[50]....
        /*00ec*/ 	.word	0x00001bb0


	//   ....[51]....
        /*00f0*/ 	.word	0x00001c40


	//   ....[52]....
        /*00f4*/ 	.word	0x00001cd0


	//   ....[53]....
        /*00f8*/ 	.word	0x00001d70


	//   ....[54]....
        /*00fc*/ 	.word	0x00001de0


	//   ....[55]....
        /*0100*/ 	.word	0x00001e50


	//   ....[56]....
        /*0104*/ 	.word	0x00001ec0


	//   ....[57]....
        /*0108*/ 	.word	0x00001f50


	//   ....[58]....
        /*010c*/ 	.word	0x00001fe0


	//   ....[59]....
        /*0110*/ 	.word	0x00002070


	//   ....[60]....
        /*0114*/ 	.word	0x00002100


	//   ....[61]....
        /*0118*/ 	.word	0x00002190


	//   ....[62]....
        /*011c*/ 	.word	0x00002220


	//   ....[63]....
        /*0120*/ 	.word	0x000022b0


	//   ....[64]....
        /*0124*/ 	.word	0x00002350


	//   ....[65]....
        /*0128*/ 	.word	0x000023e0


	//   ....[66]....
        /*012c*/ 	.word	0x00002490


	//   ....[67]....
        /*0130*/ 	.word	0x00002540


	//   ....[68]....
        /*0134*/ 	.word	0x000025f0


	//----- nvinfo : EIATTR_EXIT_INSTR_OFFSETS
	.align		4
.L_85:
        /*0138*/ 	.byte	0x04, 0x1c
        /*013a*/ 	.short	(.L_87 - .L_86)


	//   ....[0]....
.L_86:
        /*013c*/ 	.word	0x00002600


	//----- nvinfo : EIATTR_SW_WAR
	.align		4
.L_87:
        /*0140*/ 	.byte	0x04, 0x36
        /*0142*/ 	.short	(.L_89 - .L_88)
.L_88:
        /*0144*/ 	.word	0x00000008
.L_89:


//--------------------- .nv.info._Z19test_float_denormalv --------------------------
	.section	.nv.info._Z19test_float_denormalv,"",@"SHT_CUDA_INFO"
	.sectionflags	@""
	.align	4


	//----- nvinfo : EIATTR_CUDA_API_VERSION
	.align		4
        /*0000*/ 	.byte	0x04, 0x37
        /*0002*/ 	.short	(.L_91 - .L_90)
.L_90:
        /*0004*/ 	.word	0x00000082


	//----- nvinfo : EIATTR_SPARSE_MMA_MASK
	.align		4
.L_91:
        /*0008*/ 	.byte	0x03, 0x50
        /*000a*/ 	.short	0x0000


	//----- nvinfo : EIATTR_MAXREG_COUNT
	.align		4
        /*000c*/ 	.byte	0x03, 0x1b
        /*000e*/ 	.short	0x00ff


	//----- nvinfo : EIATTR_EXTERNS
	.align		4
        /*0010*/ 	.byte	0x04, 0x0f
        /*0012*/ 	.short	(.L_93 - .L_92)


	//   ....[0]....
	.align		4
.L_92:
        /*0014*/ 	.word	index@(vprintf)


	//----- nvinfo : EIATTR_MERCURY_ISA_VERSION
	.align		4
.L_93:
        /*0018*/ 	.byte	0x03, 0x5f
        /*001a*/ 	.short	0x0101


	//----- nvinfo : EIATTR_VRC_CTA_INIT_COUNT
	.align		4
        /*001c*/ 	.byte	0x02, 0x4a
	.zero		1
	.zero		1


	//----- nvinfo : EIATTR_SYSCALL_OFFSETS
	.align		4
        /*0020*/ 	.byte	0x04, 0x46
        /*0022*/ 	.short	(.L_95 - .L_94)


	//   ....[0]....
.L_94:
        /*0024*/ 	.word	0x000000d0


	//   ....[1]....
        /*0028*/ 	.word	0x00000140


	//   ....[2]....
        /*002c*/ 	.word	0x000001e0


	//   ....[3]....
        /*0030*/ 	.word	0x00000270


	//   ....[4]....
        /*0034*/ 	.word	0x00000300


	//   ....[5]....
        /*0038*/ 	.word	0x000003a0


	//   ....[6]....
        /*003c*/ 	.word	0x00000410


	//   ....[7]....
        /*0040*/ 	.word	0x00000480


	//   ....[8]....
        /*0044*/ 	.word	0x00000510


	//   ....[9]....
        /*0048*/ 	.word	0x000005b0


	//   ....[10]....
        /*004c*/ 	.word	0x00000640


	//   ....[11]....
        /*0050*/ 	.word	0x000006d0


	//   ....[12]....
        /*0054*/ 	.word	0x00000770


	//   ....[13]....
        /*0058*/ 	.word	0x000007e0


	//   ....[14]....
        /*005c*/ 	.word	0x00000850


	//   ....[15]....
        /*0060*/ 	.word	0x000008c0


	//   ....[16]....
        /*0064*/ 	.word	0x00000950


	//   ....[17]....
        /*0068*/ 	.word	0x000009e0


	//   ....[18]....
        /*006c*/ 	.word	0x00000a70


	//   ....[19]....
        /*0070*/ 	.word	0x00000b10


	//   ....[20]....
        /*0074*/ 	.word	0x00000b80


	//   ....[21]....
        /*0078*/ 	.word	0x00000bf0


	//   ....[22]....
        /*007c*/ 	.word	0x00000c60


	//   ....[23]....
        /*0080*/ 	.word	0x00000cf0


	//   ....[24]....
        /*0084*/ 	.word	0x00000d80


	//   ....[25]....
        /*0088*/ 	.word	0x00000e10


	//   ....[26]....
        /*008c*/ 	.word	0x00000eb0


	//   ....[27]....
        /*0090*/ 	.word	0x00000f20


	//   ....[28]....
        /*0094*/ 	.word	0x00000f90


	//   ....[29]....
        /*0098*/ 	.word	0x00001000


	//   ....[30]....
        /*009c*/ 	.word	0x00001090


	//   ....[31]....
        /*00a0*/ 	.word	0x00001120


	//   ....[32]....
        /*00a4*/ 	.word	0x000011b0


	//   ....[33]....
        /*00a8*/ 	.word	0x00001250


	//   ....[34]....
        /*00ac*/ 	.word	0x000012c0


	//   ....[35]....
        /*00b0*/ 	.word	0x00001330


	//   ....[36]....
        /*00b4*/ 	.word	0x000013a0


	//   ....[37]....
        /*00b8*/ 	.word	0x00001440


	//   ....[38]....
        /*00bc*/ 	.word	0x000014d0


	//   ....[39]....
        /*00c0*/ 	.word	0x00001560


	//   ....[40]....
        /*00c4*/ 	.word	0x00001600


	//   ....[41]....
        /*00c8*/ 	.word	0x00001690


	//   ....[42]....
        /*00cc*/ 	.word	0x00001740


	//   ....[43]....
        /*00d0*/ 	.word	0x000017f0


	//   ....[44]....
        /*00d4*/ 	.word	0x000018a0


	//----- nvinfo : EIATTR_EXIT_INSTR_OFFSETS
	.align		4
.L_95:
        /*00d8*/ 	.byte	0x04, 0x1c
        /*00da*/ 	.short	(.L_97 - .L_96)


	//   ....[0]....
.L_96:
        /*00dc*/ 	.word	0x000018b0


	//----- nvinfo : EIATTR_SW_WAR
	.align		4
.L_97:
        /*00e0*/ 	.byte	0x04, 0x36
        /*00e2*/ 	.short	(.L_99 - .L_98)
.L_98:
        /*00e4*/ 	.word	0x00000008
.L_99:


//--------------------- .nv.callgraph             --------------------------
	.section	.nv.callgraph,"",@"SHT_CUDA_CALLGRAPH"
	.align	4
	.sectionentsize	8
	.align		4
        /*0000*/ 	.word	0x00000000
	.align		4
        /*0004*/ 	.word	0xffffffff
	.align		4
        /*0008*/ 	.word	index@(_Z22test_bfloat16_denormalv)
	.align		4
        /*000c*/ 	.word	index@(vprintf)
	.align		4
        /*0010*/ 	.word	index@(_Z18test_half_denormalv)
	.align		4
        /*0014*/ 	.word	index@(vprintf)
	.align		4
        /*0018*/ 	.word	index@(_Z20test_double_denormalv)
	.align		4
        /*001c*/ 	.word	index@(vprintf)
	.align		4
        /*0020*/ 	.word	index@(_Z19test_float_denormalv)
	.align		4
        /*0024*/ 	.word	index@(vprintf)
	.align		4
        /*0028*/ 	.word	0x00000000
	.align		4
        /*002c*/ 	.word	0xfffffffe
	.align		4
        /*0030*/ 	.word	0x00000000
	.align		4
        /*0034*/ 	.word	0xfffffffd
	.align		4
        /*0038*/ 	.word	0x00000000
	.align		4
        /*003c*/ 	.word	0xfffffffc


//--------------------- .nv.constant4             --------------------------
	.section	.nv.constant4,"a",@progbits
	.align	8
	.align		8
.nv.constant4:
        /*0000*/ 	.dword	vprintf
	.align		8
        /*0008*/ 	.dword	$str
	.align		8
        /*0010*/ 	.dword	$str$1
	.align		8
        /*0018*/ 	.dword	$str$2
	.align		8
        /*0020*/ 	.dword	$str$3
	.align		8
        /*0028*/ 	.dword	$str$4
	.align		8
        /*0030*/ 	.dword	$str$5
	.align		8
        /*0038*/ 	.dword	$str$6
	.align		8
        /*0040*/ 	.dword	$str$7
	.align		8
        /*0048*/ 	.dword	$str$8
	.align		8
        /*0050*/ 	.dword	$str$9
	.align		8
        /*0058*/ 	.dword	$str$10
	.align		8
        /*0060*/ 	.dword	$str$11
	.align		8
        /*0068*/ 	.dword	$str$12
	.align		8
        /*0070*/ 	.dword	$str$13
	.align		8
        /*0078*/ 	.dword	$str$14
	.align		8
        /*0080*/ 	.dword	$str$15
	.align		8
        /*0088*/ 	.dword	$str$16
	.align		8
        /*0090*/ 	.dword	$str$17
	.align		8
        /*0098*/ 	.dword	$str$18
	.align		8
        /*00a0*/ 	.dword	$str$19
	.align		8
        /*00a8*/ 	.dword	$str$20
	.align		8
        /*00b0*/ 	.dword	$str$21
	.align		8
        /*00b8*/ 	.dword	$str$22
	.align		8
        /*00c0*/ 	.dword	$str$23
	.align		8
        /*00c8*/ 	.dword	$str$24
	.align		8
        /*00d0*/ 	.dword	$str$25
	.align		8
        /*00d8*/ 	.dword	$str$26
	.align		8
        /*00e0*/ 	.dword	$str$27
	.align		8
        /*00e8*/ 	.dword	$str$28
	.align		8
        /*00f0*/ 	.dword	$str$29
	.align		8
        /*00f8*/ 	.dword	$str$30
	.align		8
        /*0100*/ 	.dword	$str$31
	.align		8
        /*0108*/ 	.dword	$str$32
	.align		8
        /*0110*/ 	.dword	$str$33
	.align		8
        /*0118*/ 	.dword	$str$34
	.align		8
        /*0120*/ 	.dword	$str$35


//--------------------- .text._Z22test_bfloat16_denormalv --------------------------
	.section	.text._Z22test_bfloat16_denormalv,"ax",@progbits
	.align	128
        .global         _Z22test_bfloat16_denormalv
        .type           _Z22test_bfloat16_denormalv,@function
        .size           _Z22test_bfloat16_denormalv,(.L_x_169 - _Z22test_bfloat16_denormalv)
        .other          _Z22test_bfloat16_denormalv,@"STO_CUDA_ENTRY STV_DEFAULT"
_Z22test_bfloat16_denormalv:
.text._Z22test_bfloat16_denormalv:
[----:B------:R-:W0:Y:S01]  /*0000*/  LDC R1, c[0x0][0x37c] ;  /* 0x0000df00ff017b82 */ /* 0x000e220000000800 */
[----:B------:R-:W-:Y:S01]  /*0010*/  MOV R16, 0x0 ;  /* 0x0000000000107802 */ /* 0x000fe20000000f00 */
[----:B------:R-:W1:Y:S01]  /*0020*/  LDCU UR4, c[0x0][0x2f8] ;  /* 0x00005f00ff0477ac */ /* 0x000e620008000800 */
[----:B------:R-:W-:Y:S01]  /*0030*/  IMAD.MOV.U32 R0, RZ, RZ, 0x1 ;  /* 0x00000001ff007424 */ /* 0x000fe200078e00ff */
[----:B------:R-:W-:-:S04]  /*0040*/  CS2R R6, SRZ ;  /* 0x0000000000067805 */ /* 0x000fc8000001ff00 */
[----:B------:R2:W3:Y:S01]  /*0050*/  LDC.64 R8, c[0x4][R16] ;  /* 0x0100000010087b82 */ /* 0x0004e20000000a00 */
[----:B------:R-:W4:Y:S01]  /*0060*/  LDCU.64 UR6, c[0x4][0xf8] ;  /* 0x01001f00ff0677ac */ /* 0x000f220008000a00 */
[----:B0-----:R-:W-:Y:S02]  /*0070*/  VIADD R1, R1, 0xffffffe0 ;  /* 0xffffffe001017836 */ /* 0x001fe40000000000 */
[----:B------:R-:W-:Y:S01]  /*0080*/  HADD2.BF16_V2 R0, R0.H0_H0, 1.8367099231598242312e-40, 1.8367099231598242312e-40 ;  /* 0x0002000200007430 */ /* 0x000fe20000200800 */
[----:B------:R-:W0:Y:S04]  /*0090*/  LDCU UR5, c[0x0][0x2fc] ;  /* 0x00005f80ff0577ac */ /* 0x000e280008000800 */
[----:B------:R-:W-:Y:S02]  /*00a0*/  PRMT R2, R0, 0x7610, R2 ;  /* 0x0000761000027816 */ /* 0x000fe40000000002 */
[----:B-1----:R-:W-:Y:S01]  /*00b0*/  IADD3 R17, P0, PT, R1, UR4, RZ ;  /* 0x0000000401117c10 */ /* 0x002fe2000ff1e0ff */
[----:B----4-:R-:W-:-:S02]  /*00c0*/  IMAD.U32 R4, RZ, RZ, UR6 ;  /* 0x00000006ff047e24 */ /* 0x010fc4000f8e00ff */
[----:B------:R-:W-:Y:S01]  /*00d0*/  IMAD.U32 R5, RZ, RZ, UR7 ;  /* 0x00000007ff057e24 */ /* 0x000fe2000f8e00ff */
[----:B0-23--:R-:W-:-:S09]  /*00e0*/  IADD3.X R18, PT, PT, RZ, UR5, RZ, P0, !PT ;  /* 0x00000005ff127c10 */ /* 0x00dfd200087fe4ff */
[----:B------:R-:W-:-:S07]  /*00f0*/  LEPC R20, `(.L_x_0) ;  /* 0x000000001014794e */ /* 0x000fce0000000000 */
[----:B------:R-:W-:Y:S05]  /*0100*/  CALL.ABS.NOINC R8 ;  /* 0x0000000008007343 */ /* 0x000fea0003c00000 */
.L_x_0:
[----:B------:R0:W1:Y:S01]  /*0110*/  LDC.64 R8, c[0x4][R16] ;  /* 0x0100000010087b82 */ /* 0x0000620000000a00 */
[----:B------:R-:W2:Y:S01]  /*0120*/  LDCU.64 UR4, c[0x4][0x8] ;  /* 0x01000100ff0477ac */ /* 0x000ea20008000a00 */
[----:B------:R-:W-:Y:S01]  /*0130*/  CS2R R6, SRZ ;  /* 0x0000000000067805 */ /* 0x000fe2000001ff00 */
[----:B--2---:R-:W-:Y:S02]  /*0140*/  IMAD.U32 R4, RZ, RZ, UR4 ;  /* 0x00000004ff047e24 */ /* 0x004fe4000f8e00ff */
[----:B0-----:R-:W-:-:S07]  /*0150*/  IMAD.U32 R5, RZ, RZ, UR5 ;  /* 0x00000005ff057e24 */ /* 0x001fce000f8e00ff */
[----:B------:R-:W-:-:S07]  /*0160*/  LEPC R20, `(.L_x_1) ;  /* 0x000000001014794e */ /* 0x000fce0000000000 */
[----:B-1----:R-:W-:Y:S05]  /*0170*/  CALL.ABS.NOINC R8 ;  /* 0x0000000008007343 */ /* 0x002fea0003c00000 */
.L_x_1:
[----:B------:R0:W-:Y:S01]  /*0180*/  STL [R1+0x10], RZ ;  /* 0x000010ff01007387 */ /* 0x0001e20000100800 */
[----:B------:R0:W1:Y:S01]  /*0190*/  LDC.64 R8, c[0x4][R16] ;  /* 0x0100000010087b82 */ /* 0x0000620000000a00 */
[----:B------:R-:W2:Y:S01]  /*01a0*/  LDCU.64 UR4, c[0x4][0x10] ;  /* 0x01000200ff0477ac */ /* 0x000ea20008000a00 */
[----:B------:R-:W-:-:S05]  /*01b0*/  IADD3 R19, P0, PT, R17, 0x10, RZ ;  /* 0x0000001011137810 */ /* 0x000fca0007f1e0ff */
[----:B------:R-:W-:Y:S02]  /*01c0*/  IMAD.X R22, RZ, RZ, R18, P0 ;  /* 0x000000ffff167224 */ /* 0x000fe400000e0612 */
[----:B------:R-:W-:Y:S02]  /*01d0*/  IMAD.MOV.U32 R6, RZ, RZ, R19 ;  /* 0x000000ffff067224 */ /* 0x000fe400078e0013 */
[----:B------:R-:W-:Y:S02]  /*01e0*/  IMAD.MOV.U32 R7, RZ, RZ, R22 ;  /* 0x000000ffff077224 */ /* 0x000fe400078e0016 */
[----:B--2---:R-:W-:Y:S01]  /*01f0*/  IMAD.U32 R4, RZ, RZ, UR4 ;  /* 0x00000004ff047e24 */ /* 0x004fe2000f8e00ff */
[----:B0-----:R-:W-:-:S07]  /*0200*/  MOV R5, UR5 ;  /* 0x0000000500057c02 */ /* 0x001fce0008000f00 */
[----:B------:R-:W-:-:S07]  /*0210*/  LEPC R20, `(.L_x_2) ;  /* 0x000000001014794e */ /* 0x000fce0000000000 */
[----:B-1----:R-:W-:Y:S05]  /*0220*/  CALL.ABS.NOINC R8 ;  /* 0x0000000008007343 */ /* 0x002fea0003c00000 */
.L_x_2:
[----:B------:R-:W-:Y:S01]  /*0230*/  IMAD.MOV.U32 R0, RZ, RZ, 0x1 ;  /* 0x00000001ff007424 */ /* 0x000fe200078e00ff */
[----:B------:R0:W1:Y:S01]  /*0240*/  LDC.64 R8, c[0x4][R16] ;  /* 0x0100000010087b82 */ /* 0x0000620000000a00 */
[----:B------:R-:W2:Y:S01]  /*0250*/  LDCU.64 UR4, c[0x4][0x10] ;  /* 0x01000200ff0477ac */ /* 0x000ea20008000a00 */
[----:B------:R-:W-:Y:S02]  /*0260*/  IMAD.MOV.U32 R6, RZ, RZ, R19 ;  /* 0x000000ffff067224 */ /* 0x000fe400078e0013 */
[----:B------:R0:W-:Y:S01]  /*0270*/  STL [R1+0x10], R0 ;  /* 0x0000100001007387 */ /* 0x0001e20000100800 */
[----:B------:R-:W-:Y:S01]  /*0280*/  IMAD.MOV.U32 R7, RZ, RZ, R22 ;  /* 0x000000ffff077224 */ /* 0x000fe200078e0016 */
[----:B--2---:R-:W-:Y:S01]  /*0290*/  MOV R4, UR4 ;  /* 0x0000000400047c02 */ /* 0x004fe20008000f00 */
[----:B0-----:R-:W-:-:S07]  /*02a0*/  IMAD.U32 R5, RZ, RZ, UR5 ;  /* 0x00000005ff057e24 */ /* 0x001fce000f8e00ff */
[----:B------:R-:W-:-:S07]  /*02b0*/  LEPC R20, `(.L_x_3) ;  /* 0x000000001014794e */ /* 0x000fce0000000000 */
[----:B-1----:R-:W-:Y:S05]  /*02c0*/  CALL.ABS.NOINC R8 ;  /* 0x0000000008007343 */ /* 0x002fea0003c00000 */
.L_x_3:
[----:B------:R0:W1:Y:S01]  /*02d0*/  LDC.64 R8, c[0x4][R16] ;  /* 0x0100000010087b82 */ /* 0x0000620000000a00 */
[----:B------:R-:W2:Y:S01]  /*02e0*/  LDCU.64 UR4, c[0x4][0x18] ;  /* 0x01000300ff0477ac */ /* 0x000ea20008000a00 */
[----:B------:R-:W-:Y:S02]  /*02f0*/  CS2R R6, SRZ ;  /* 0x0000000000067805 */ /* 0x000fe4000001ff00 */
[----:B--2---:R-:W-:Y:S01]  /*0300*/  MOV R4, UR4 ;  /* 0x0000000400047c02 */ /* 0x004fe20008000f00 */
[----:B0-----:R-:W-:-:S07]  /*0310*/  IMAD.U32 R5, RZ, RZ, UR5 ;  /* 0x00000005ff057e24 */ /* 0x001fce000f8e00ff */
[----:B------:R-:W-:-:S07]  /*0320*/  LEPC R20, `(.L_x_4) ;  /* 0x000000001014794e */ /* 0x000fce0000000000 */
[----:B-1----:R-:W-:Y:S05]  /*0330*/  CALL.ABS.NOINC R8 ;  /* 0x0000000008007343 */ /* 0x002fea0003c00000 */
.L_x_4:
[----:B------:R0:W1:Y:S01]  /*0340*/  LDC.64 R8, c[0x4][R16] ;  /* 0x0100000010087b82 */ /* 0x0000620000000a00 */
[----:B------:R-:W2:Y:S01]  /*0350*/  LDCU.64 UR4, c[0x4][0x100] ;  /* 0x01002000ff0477ac */ /* 0x000ea20008000a00 */
[----:B------:R-:W-:Y:S01]  /*0360*/  CS2R R6, SRZ ;  /* 0x0000000000067805 */ /* 0x000fe2000001ff00 */
[----:B--2---:R-:W-:Y:S02]  /*0370*/  IMAD.U32 R4, RZ, RZ, UR4 ;  /* 0x00000004ff047e24 */ /* 0x004fe4000f8e00ff */
[----:B0-----:R-:W-:-:S07]  /*0380*/  IMAD.U32 R5, RZ, RZ, UR5 ;  /* 0x00000005ff057e24 */ /* 0x001fce000f8e00ff */
[----:B------:R-:W-:-:S07]  /*0390*/  LEPC R20, `(.L_x_5) ;  /* 0x000000001014794e */ /* 0x000fce0000000000 */
[----:B-1----:R-:W-:Y:S05]  /*03a0*/  CALL.ABS.NOINC R8 ;  /* 0x0000000008007343 */ /* 0x002fea0003c00000 */
.L_x_5:
[----:B------:R0:W1:Y:S01]  /*03b0*/  LDC.64 R8, c[0x4][R16] ;  /* 0x0100000010087b82 */ /* 0x0000620000000a00 */
[----:B------:R-:W2:Y:S01]  /*03c0*/  LDCU.64 UR4, c[0x4][0x8] ;  /* 0x01000100ff0477ac */ /* 0x000ea20008000a00 */
[----:B------:R-:W-:Y:S02]  /*03d0*/  IADD3 R22, P0, PT, R17, 0x8, RZ ;  /* 0x0000000811167810 */ /* 0x000fe40007f1e0ff */
[----:B------:R-:W-:-:S03]  /*03e0*/  CS2R R6, SRZ ;  /* 0x0000000000067805 */ /* 0x000fc6000001ff00 */
[----:B------:R-:W-:Y:S01]  /*03f0*/  IMAD.X R19, RZ, RZ, R18, P0 ;  /* 0x000000ffff137224 */ /* 0x000fe200000e0612 */
[----:B--2---:R-:W-:Y:S01]  /*0400*/  MOV R4, UR4 ;  /* 0x0000000400047c02 */ /* 0x004fe20008000f00 */
[----:B0-----:R-:W-:-:S07]  /*0410*/  IMAD.U32 R5, RZ, RZ, UR5 ;  /* 0x00000005ff057e24 */ /* 0x001fce000f8e00ff */
[----:B------:R-:W-:-:S07]  /*0420*/  LEPC R20, `(.L_x_6) ;  /* 0x000000001014794e */ /* 0x000fce0000000000 */
[----:B-1----:R-:W-:Y:S05]  /*0430*/  CALL.ABS.NOINC R8 ;  /* 0x0000000008007343 */ /* 0x002fea0003c00000 */
.L_x_6:
[----:B------:R0:W-:Y:S01]  /*0440*/  STL [R1+0x8], RZ ;  /* 0x000008ff01007387 */ /* 0x0001e20000100800 */
[----:B------:R0:W1:Y:S01]  /*0450*/  LDC.64 R8, c[0x4][R16] ;  /* 0x0100000010087b82 */ /* 0x0000620000000a00 */
[----:B------:R-:W2:Y:S01]  /*0460*/  LDCU.64 UR4, c[0x4][0x10] ;  /* 0x01000200ff0477ac */ /* 0x000ea20008000a00 */
[----:B------:R-:W-:Y:S02]  /*0470*/  IMAD.MOV.U32 R6, RZ, RZ, R22 ;  /* 0x000000ffff067224 */ /* 0x000fe400078e0016 */
[----:B------:R-:W-:Y:S02]  /*0480*/  IMAD.MOV.U32 R7, RZ, RZ, R19 ;  /* 0x000000ffff077224 */ /* 0x000fe400078e0013 */
[----:B--2---:R-:W-:Y:S01]  /*0490*/  IMAD.U32 R4, RZ, RZ, UR4 ;  /* 0x00000004ff047e24 */ /* 0x004fe2000f8e00ff */
[----:B0-----:R-:W-:-:S07]  /*04a0*/  MOV R5, UR5 ;  /* 0x0000000500057c02 */ /* 0x001fce0008000f00 */
[----:B------:R-:W-:-:S07]  /*04b0*/  LEPC R20, `(.L_x_7) ;  /* 0x000000001014794e */ /* 0x000fce0000000000 */
[----:B-1----:R-:W-:Y:S05]  /*04c0*/  CALL.ABS.NOINC R8 ;  /* 0x0000000008007343 */ /* 0x002fea0003c00000 */
.L_x_7:
        /* <DEDUP_REMOVED lines=10> */
.L_x_8:
[----:B------:R0:W1:Y:S01]  /*0570*/  LDC.64 R8, c[0x4][R16] ;  /* 0x0100000010087b82 */ /* 0x0000620000000a00 */
[----:B------:R-:W2:Y:S01]  /*0580*/  LDCU.64 UR4, c[0x4][0x18] ;  /* 0x01000300ff0477ac */ /* 0x000ea20008000a00 */
[----:B------:R-:W-:Y:S02]  /*0590*/  CS2R R6, SRZ ;  /* 0x0000000000067805 */ /* 0x000fe4000001ff00 */
[----:B--2---:R-:W-:Y:S01]  /*05a0*/  MOV R4, UR4 ;  /* 0x0000000400047c02 */ /* 0x004fe20008000f00 */
[----:B0-----:R-:W-:-:S07]  /*05b0*/  IMAD.U32 R5, RZ, RZ, UR5 ;  /* 0x00000005ff057e24 */ /* 0x001fce000f8e00ff */
[----:B------:R-:W-:-:S07]  /*05c0*/  LEPC R20, `(.L_x_9) ;  /* 0x000000001014794e */ /* 0x000fce0000000000 */
[----:B-1----:R-:W-:Y:S05]  /*05d0*/  CALL.ABS.NOINC R8 ;  /* 0x0000000008007343 */ /* 0x002fea0003c00000 */
.L_x_9:
[----:B------:R0:W1:Y:S01]  /*05e0*/  LDC.64 R8, c[0x4][R16] ;  /* 0x0100000010087b82 */ /* 0x0000620000000a00 */
[----:B------:R-:W2:Y:S01]  /*05f0*/  LDCU.64 UR4, c[0x4][0x108] ;  /* 0x01002100ff0477ac */ /* 0x000ea20008000a00 */
[----:B------:R-:W-:Y:S01]  /*0600*/  CS2R R6, SRZ ;  /* 0x0000000000067805 */ /* 0x000fe2000001ff00 */
[----:B--2---:R-:W-:Y:S02]  /*0610*/  IMAD.U32 R4, RZ, RZ, UR4 ;  /* 0x00000004ff047e24 */ /* 0x004fe4000f8e00ff */
[----:B0-----:R-:W-:-:S07]  /*0620*/  IMAD.U32 R5, RZ, RZ, UR5 ;  /* 0x00000005ff057e24 */ /* 0x001fce000f8e00ff */
[----:B------:R-:W-:-:S07]  /*0630*/  LEPC R20, `(.L_x_10) ;  /* 0x000000001014794e */ /* 0x000fce0000000000 */
[----:B-1----:R-:W-:Y:S05]  /*0640*/  CALL.ABS.NOINC R8 ;  /* 0x0000000008007343 */ /* 0x002fea0003c00000 */
.L_x_10:
[----:B------:R0:W1:Y:S01]  /*0650*/  LDC.64 R8, c[0x4][R16] ;  /* 0x0100000010087b82 */ /* 0x0000620000000a00 */
[----:B------:R-:W2:Y:S01]  /*0660*/  LDCU.64 UR4, c[0x4][0x8] ;  /* 0x01000100ff0477ac */ /* 0x000ea20008000a00 */
[----:B------:R-:W-:Y:S02]  /*0670*/  LOP3.LUT R0, R2, 0xffff, RZ, 0xc0, !PT ;  /* 0x0000ffff02007812 */ /* 0x000fe400078ec0ff */
[----:B------:R-:W-:Y:S02]  /*0680*/  CS2R R6, SRZ ;  /* 0x0000000000067805 */ /* 0x000fe4000001ff00 */
[----:B------:R-:W-:Y:S02]  /*0690*/  SHF.R.U32.HI R19, RZ, 0x8, R0 ;  /* 0x00000008ff137819 */ /* 0x000fe40000011600 */
[----:B--2---:R-:W-:Y:S01]  /*06a0*/  MOV R4, UR4 ;  /* 0x0000000400047c02 */ /* 0x004fe20008000f00 */
[----:B0-----:R-:W-:-:S07]  /*06b0*/  IMAD.U32 R5, RZ, RZ, UR5 ;  /* 0x00000005ff057e24 */ /* 0x001fce000f8e00ff */
[----:B------:R-:W-:-:S07]  /*06c0*/  LEPC R20, `(.L_x_11) ;  /* 0x000000001014794e */ /* 0x000fce0000000000 */
[----:B-1----:R-:W-:Y:S05]  /*06d0*/  CALL.ABS.NOINC R8 ;  /* 0x0000000008007343 */ /* 0x002fea0003c00000 */
.L_x_11:
[----:B------:R-:W-:Y:S01]  /*06e0*/  LOP3.LUT R0, R19, 0xffff, RZ, 0xc0, !PT ;  /* 0x0000ffff13007812 */ /* 0x000fe200078ec0ff */
[----:B------:R0:W1:Y:S01]  /*06f0*/  LDC.64 R8, c[0x4][R16] ;  /* 0x0100000010087b82 */ /* 0x0000620000000a00 */
[----:B------:R-:W2:Y:S01]  /*0700*/  LDCU.64 UR4, c[0x4][0x10] ;  /* 0x01000200ff0477ac */ /* 0x000ea20008000a00 */
[----:B------:R-:W-:Y:S01]  /*0710*/  MOV R6, R17 ;  /* 0x0000001100067202 */ /* 0x000fe20000000f00 */
[----:B------:R-:W-:Y:S01]  /*0720*/  IMAD.MOV.U32 R7, RZ, RZ, R18 ;  /* 0x000000ffff077224 */ /* 0x000fe200078e0012 */
[----:B------:R0:W-:Y:S01]  /*0730*/  STL [R1], R0 ;  /* 0x0000000001007387 */ /* 0x0001e20000100800 */
[----:B--2---:R-:W-:Y:S02]  /*0740*/  IMAD.U32 R4, RZ, RZ, UR4 ;  /* 0x00000004ff047e24 */ /* 0x004fe4000f8e00ff */
[----:B0-----:R-:W-:-:S07]  /*0750*/  IMAD.U32 R5, RZ, RZ, UR5 ;  /* 0x00000005ff057e24 */ /* 0x001fce000f8e00ff */
[----:B------:R-:W-:-:S07]  /*0760*/  LEPC R20, `(.L_x_12) ;  /* 0x000000001014794e */ /* 0x000fce0000000000 */
[----:B-1----:R-:W-:Y:S05]  /*0770*/  CALL.ABS.NOINC R8 ;  /* 0x0000000008007343 */ /* 0x002fea0003c00000 */
.L_x_12:
        /* <DEDUP_REMOVED lines=10> */
.L_x_13:
[----:B------:R0:W1:Y:S01]  /*0820*/  LDC.64 R8, c[0x4][R16] ;  /* 0x0100000010087b82 */ /* 0x0000620000000a00 */
[----:B------:R-:W2:Y:S01]  /*0830*/  LDCU.64 UR4, c[0x4][0x18] ;  /* 0x01000300ff0477ac */ /* 0x000ea20008000a00 */
[----:B------:R-:W-:Y:S02]  /*0840*/  IADD3 R19, P0, PT, R17, 0x18, RZ ;  /* 0x0000001811137810 */ /* 0x000fe40007f1e0ff */
[----:B------:R-:W-:Y:S02]  /*0850*/  CS2R R6, SRZ ;  /* 0x0000000000067805 */ /* 0x000fe4000001ff00 */
[----:B------:R-:W-:Y:S01]  /*0860*/  IADD3.X R17, PT, PT, RZ, R18, RZ, P0, !PT ;  /* 0x00000012ff117210 */ /* 0x000fe200007fe4ff */
[----:B--2---:R-:W-:Y:S02]  /*0870*/  IMAD.U32 R4, RZ, RZ, UR4 ;  /* 0x00000004ff047e24 */ /* 0x004fe4000f8e00ff */
[----:B0-----:R-:W-:-:S07]  /*0880*/  IMAD.U32 R5, RZ, RZ, UR5 ;  /* 0x00000005ff057e24 */ /* 0x001fce000f8e00ff */
[----:B------:R-:W-:-:S07]  /*0890*/  LEPC R20, `(.L_x_14) ;  /* 0x000000001014794e */ /* 0x000fce0000000000 */
[----:B-1----:R-:W-:Y:S05]  /*08a0*/  CALL.ABS.NOINC R8 ;  /* 0x0000000008007343 */ /* 0x002fea0003c00000 */
.L_x_14:
[----:B------:R-:W-:Y:S01]  /*08b0*/  IMAD.MOV.U32 R0, RZ, RZ, 0x1 ;  /* 0x00000001ff007424 */ /* 0x000fe200078e00ff */
[----:B------:R0:W1:Y:S01]  /*08c0*/  LDC.64 R8, c[0x4][R16] ;  /* 0x0100000010087b82 */ /* 0x0000620000000a00 */
[----:B------:R-:W2:Y:S01]  /*08d0*/  LDCU.64 UR4, c[0x4][0x110] ;  /* 0x01002200ff0477ac */ /* 0x000ea20008000a00 */
[----:B------:R-:W-:Y:S01]  /*08e0*/  MOV R6, R19 ;  /* 0x0000001300067202 */ /* 0x000fe20000000f00 */
[----:B------:R-:W-:Y:S01]  /*08f0*/  IMAD.MOV.U32 R7, RZ, RZ, R17 ;  /* 0x000000ffff077224 */ /* 0x000fe200078e0011 */
[----:B------:R0:W-:Y:S01]  /*0900*/  STL.U16 [R1+0x18], R0 ;  /* 0x0000180001007387 */ /* 0x0001e20000100400 */
[----:B--2---:R-:W-:Y:S02]  /*0910*/  IMAD.U32 R4, RZ, RZ, UR4 ;  /* 0x00000004ff047e24 */ /* 0x004fe4000f8e00ff */
[----:B0-----:R-:W-:-:S07]  /*0920*/  IMAD.U32 R5, RZ, RZ, UR5 ;  /* 0x00000005ff057e24 */ /* 0x001fce000f8e00ff */
[----:B------:R-:W-:-:S07]  /*0930*/  LEPC R20, `(.L_x_15) ;  /* 0x000000001014794e */ /* 0x000fce0000000000 */
[----:B-1----:R-:W-:Y:S05]  /*0940*/  CALL.ABS.NOINC R8 ;  /* 0x0000000008007343 */ /* 0x002fea0003c00000 */
.L_x_15:
[----:B------:R-:W-:Y:S01]  /*0950*/  IMAD.MOV.U32 R0, RZ, RZ, 0x2 ;  /* 0x00000002ff007424 */ /* 0x000fe200078e00ff */
[----:B------:R0:W1:Y:S01]  /*0960*/  LDC.64 R8, c[0x4][R16] ;  /* 0x0100000010087b82 */ /* 0x0000620000000a00 */
[----:B------:R-:W2:Y:S01]  /*0970*/  LDCU.64 UR4, c[0x4][0x118] ;  /* 0x01002300ff0477ac */ /* 0x000ea20008000a00 */
[----:B------:R-:W-:Y:S02]  /*0980*/  IMAD.MOV.U32 R6, RZ, RZ, R19 ;  /* 0x000000ffff067224 */ /* 0x000fe400078e0013 */
[----:B------:R0:W-:Y:S01]  /*0990*/  STL.U16 [R1+0x18], R0 ;  /* 0x0000180001007387 */ /* 0x0001e20000100400 */
[----:B------:R-:W-:Y:S02]  /*09a0*/  IMAD.MOV.U32 R7, RZ, RZ, R17 ;  /* 0x000000ffff077224 */ /* 0x000fe400078e0011 */
[----:B--2---:R-:W-:Y:S01]  /*09b0*/  IMAD.U32 R4, RZ, RZ, UR4 ;  /* 0x00000004ff047e24 */ /* 0x004fe2000f8e00ff */
[----:B0-----:R-:W-:-:S07]  /*09c0*/  MOV R5, UR5 ;  /* 0x0000000500057c02 */ /* 0x001fce0008000f00 */
[----:B------:R-:W-:-:S07]  /*09d0*/  LEPC R20, `(.L_x_16) ;  /* 0x000000001014794e */ /* 0x000fce0000000000 */
[----:B-1----:R-:W-:Y:S05]  /*09e0*/  CALL.ABS.NOINC R8 ;  /* 0x0000000008007343 */ /* 0x002fea0003c00000 */
.L_x_16:
[----:B------:R0:W-:Y:S01]  /*09f0*/  STL.U16 [R1+0x18], R2 ;  /* 0x0000180201007387 */ /* 0x0001e20000100400 */
        /* <DEDUP_REMOVED lines=8> */
.L_x_17:
[----:B------:R-:W-:Y:S05]  /*0a80*/  EXIT ;  /* 0x000000000000794d */ /* 0x000fea0003800000 */
.L_x_18:
[----:B------:R-:W-:-:S00]  /*0a90*/  BRA `(.L_x_18) ;  /* 0xfffffffc00fc7947 */ /* 0x000fc0000383ffff */
[----:B------:R-:W-:-:S00]  /*0aa0*/  NOP ;  /* 0x0000000000007918 */ /* 0x000fc00000000000 */
        /* <DEDUP_REMOVED lines=13> */
.L_x_169:


//--------------------- .text._Z18test_half_denormalv --------------------------
	.section	.text._Z18test_half_denormalv,"ax",@progbits
	.align	128
        .global         _Z18test_half_denormalv
        .type           _Z18test_half_denormalv,@function
        .size           _Z18test_half_denormalv,(.L_x_170 - _Z18test_half_denormalv)
        .other          _Z18test_half_denormalv,@"STO_CUDA_ENTRY STV_DEFAULT"
_Z18test_half_denormalv:
.text._Z18test_half_denormalv:
        /* <DEDUP_REMOVED lines=8> */
[----:B------:R-:W-:Y:S01]  /*0080*/  HADD2 R0, R0.H0_H0, 1.1920928955078125e-07, 1.1920928955078125e-07 ;  /* 0x0002000200007430 */ /* 0x000fe20000000800 */
        /* <DEDUP_REMOVED lines=8> */
.L_x_19:
[----:B------:R0:W1:Y:S01]  /*0110*/  LDC.64 R2, c[0x4][R22] ;  /* 0x0100000016027b82 */ /* 0x0000620000000a00 */
[----:B------:R-:W2:Y:S01]  /*0120*/  LDCU.64 UR4, c[0x4][0x8] ;  /* 0x01000100ff0477ac */ /* 0x000ea20008000a00 */
[----:B------:R-:W-:Y:S01]  /*0130*/  CS2R R6, SRZ ;  /* 0x0000000000067805 */ /* 0x000fe2000001ff00 */
[----:B--2---:R-:W-:Y:S02]  /*0140*/  IMAD.U32 R4, RZ, RZ, UR4 ;  /* 0x00000004ff047e24 */ /* 0x004fe4000f8e00ff */
[----:B0-----:R-:W-:-:S07]  /*0150*/  IMAD.U32 R5, RZ, RZ, UR5 ;  /* 0x00000005ff057e24 */ /* 0x001fce000f8e00ff */
[----:B------:R-:W-:-:S07]  /*0160*/  LEPC R20, `(.L_x_20) ;  /* 0x000000001014794e */ /* 0x000fce0000000000 */
[----:B-1----:R-:W-:Y:S05]  /*0170*/  CALL.ABS.NOINC R2 ;  /* 0x0000000002007343 */ /* 0x002fea0003c00000 */
.L_x_20:
[----:B------:R0:W-:Y:S01]  /*0180*/  STL [R1], RZ ;  /* 0x000000ff01007387 */ /* 0x0001e20000100800 */
[----:B------:R0:W1:Y:S01]  /*0190*/  LDC.64 R2, c[0x4][R22] ;  /* 0x0100000016027b82 */ /* 0x0000620000000a00 */
[----:B------:R-:W2:Y:S01]  /*01a0*/  LDCU.64 UR4, c[0x4][0x10] ;  /* 0x01000200ff0477ac */ /* 0x000ea20008000a00 */
[----:B------:R-:W-:Y:S01]  /*01b0*/  MOV R6, R19 ;  /* 0x0000001300067202 */ /* 0x000fe20000000f00 */
[----:B------:R-:W-:Y:S02]  /*01c0*/  IMAD.MOV.U32 R7, RZ, RZ, R17 ;  /* 0x000000ffff077224 */ /* 0x000fe400078e0011 */
[----:B--2---:R-:W-:Y:S02]  /*01d0*/  IMAD.U32 R4, RZ, RZ, UR4 ;  /* 0x00000004ff047e24 */ /* 0x004fe4000f8e00ff */
[----:B0-----:R-:W-:-:S07]  /*01e0*/  IMAD.U32 R5, RZ, RZ, UR5 ;  /* 0x00000005ff057e24 */ /* 0x001fce000f8e00ff */
[----:B------:R-:W-:-:S07]  /*01f0*/  LEPC R20, `(.L_x_21) ;  /* 0x000000001014794e */ /* 0x000fce0000000000 */
[----:B-1----:R-:W-:Y:S05]  /*0200*/  CALL.ABS.NOINC R2 ;  /* 0x0000000002007343 */ /* 0x002fea0003c00000 */
.L_x_21:
[----:B------:R-:W-:Y:S01]  /*0210*/  IMAD.MOV.U32 R0, RZ, RZ, 0x1 ;  /* 0x00000001ff007424 */ /* 0x000fe200078e00ff */
[----:B------:R0:W1:Y:S01]  /*0220*/  LDC.64 R2, c[0x4][R22] ;  /* 0x0100000016027b82 */ /* 0x0000620000000a00 */
[----:B------:R-:W2:Y:S01]  /*0230*/  LDCU.64 UR4, c[0x4][0x10] ;  /* 0x01000200ff0477ac */ /* 0x000ea20008000a00 */
[----:B------:R-:W-:Y:S02]  /*0240*/  IMAD.MOV.U32 R6, RZ, RZ, R19 ;  /* 0x000000ffff067224 */ /* 0x000fe400078e0013 */
[----:B------:R0:W-:Y:S01]  /*0250*/  STL [R1], R0 ;  /* 0x0000000001007387 */ /* 0x0001e20000100800 */
[----:B------:R-:W-:Y:S02]  /*0260*/  IMAD.MOV.U32 R7, RZ, RZ, R17 ;  /* 0x000000ffff077224 */ /* 0x000fe400078e0011 */
[----:B--2---:R-:W-:Y:S01]  /*0270*/  IMAD.U32 R4, RZ, RZ, UR4 ;  /* 0x00000004ff047e24 */ /* 0x004fe2000f8e00ff */
[----:B0-----:R-:W-:-:S07]  /*0280*/  MOV R5, UR5 ;  /* 0x0000000500057c02 */ /* 0x001fce0008000f00 */
[----:B------:R-:W-:-:S07]  /*0290*/  LEPC R20, `(.L_x_22) ;  /* 0x000000001014794e */ /* 0x000fce0000000000 */
[----:B-1----:R-:W-:Y:S05]  /*02a0*/  CALL.ABS.NOINC R2 ;  /* 0x0000000002007343 */ /* 0x002fea0003c00000 */
.L_x_22:
[----:B------:R0:W1:Y:S01]  /*02b0*/  LDC.64 R2, c[0x4][R22] ;  /* 0x0100000016027b82 */ /* 0x0000620000000a00 */
[----:B------:R-:W2:Y:S01]  /*02c0*/  LDCU.64 UR4, c[0x4][0x18] ;  /* 0x01000300ff0477ac */ /* 0x000ea20008000a00 */
[----:B------:R-:W-:Y:S01]  /*02d0*/  CS2R R6, SRZ ;  /* 0x0000000000067805 */ /* 0x000fe2000001ff00 */
[----:B--2---:R-:W-:Y:S01]  /*02e0*/  IMAD.U32 R4, RZ, RZ, UR4 ;  /* 0x00000004ff047e24 */ /* 0x004fe2000f8e00ff */
[----:B0-----:R-:W-:-:S07]  /*02f0*/  MOV R5, UR5 ;  /* 0x0000000500057c02 */ /* 0x001fce0008000f00 */
[----:B------:R-:W-:-:S07]  /*0300*/  LEPC R20, `(.L_x_23) ;  /* 0x000000001014794e */ /* 0x000fce0000000000 */
[----:B-1----:R-:W-:Y:S05]  /*0310*/  CALL.ABS.NOINC R2 ;  /* 0x0000000002007343 */ /* 0x002fea0003c00000 */
.L_x_23:
[----:B------:R0:W1:Y:S01]  /*0320*/  LDC.64 R2, c[0x4][R22] ;  /* 0x0100000016027b82 */ /* 0x0000620000000a00 */
[----:B------:R-:W2:Y:S01]  /*0330*/  LDCU.64 UR4, c[0x4][0xb8] ;  /* 0x01001700ff0477ac */ /* 0x000ea20008000a00 */
[----:B------:R-:W-:Y:S01]  /*0340*/  CS2R R6, SRZ ;  /* 0x0000000000067805 */ /* 0x000fe2000001ff00 */
[----:B--2---:R-:W-:Y:S02]  /*0350*/  IMAD.U32 R4, RZ, RZ, UR4 ;  /* 0x00000004ff047e24 */ /* 0x004fe4000f8e00ff */
[----:B0-----:R-:W-:-:S07]  /*0360*/  IMAD.U32 R5, RZ, RZ, UR5 ;  /* 0x00000005ff057e24 */ /* 0x001fce000f8e00ff */
[----:B------:R-:W-:-:S07]  /*0370*/  LEPC R20, `(.L_x_24) ;  /* 0x000000001014794e */ /* 0x000fce0000000000 */
[----:B-1----:R-:W-:Y:S05]  /*0380*/  CALL.ABS.NOINC R2 ;  /* 0x0000000002007343 */ /* 0x002fea0003c00000 */
.L_x_24:
[----:B------:R0:W1:Y:S01]  /*0390*/  LDC.64 R8, c[0x4][R22] ;  /* 0x0100000016087b82 */ /* 0x0000620000000a00 */
[----:B------:R-:W2:Y:S01]  /*03a0*/  LDCU.64 UR4, c[0x4][0x8] ;  /* 0x01000100ff0477ac */ /* 0x000ea20008000a00 */
[----:B------:R-:W-:Y:S02]  /*03b0*/  IADD3 R16, P0, PT, R19, 0x8, RZ ;  /* 0x0000000813107810 */ /* 0x000fe40007f1e0ff */
[----:B------:R-:W-:-:S03]  /*03c0*/  CS2R R6, SRZ ;  /* 0x0000000000067805 */ /* 0x000fc6000001ff00 */
[----:B------:R-:W-:Y:S02]  /*03d0*/  IMAD.X R2, RZ, RZ, R17, P0 ;  /* 0x000000ffff027224 */ /* 0x000fe400000e0611 */
[----:B--2---:R-:W-:Y:S01]  /*03e0*/  IMAD.U32 R4, RZ, RZ, UR4 ;  /* 0x00000004ff047e24 */ /* 0x004fe2000f8e00ff */
[----:B0-----:R-:W-:-:S07]  /*03f0*/  MOV R5, UR5 ;  /* 0x0000000500057c02 */ /* 0x001fce0008000f00 */
[----:B------:R-:W-:-:S07]  /*0400*/  LEPC R20, `(.L_x_25) ;  /* 0x000000001014794e */ /* 0x000fce0000000000 */
[----:B-1----:R-:W-:Y:S05]  /*0410*/  CALL.ABS.NOINC R8 ;  /* 0x0000000008007343 */ /* 0x002fea0003c00000 */
.L_x_25:
[----:B------:R0:W-:Y:S01]  /*0420*/  STL [R1+0x8], RZ ;  /* 0x000008ff01007387 */ /* 0x0001e20000100800 */
        /* <DEDUP_REMOVED lines=8> */
.L_x_26:
[----:B------:R-:W-:Y:S01]  /*04b0*/  IMAD.MOV.U32 R0, RZ, RZ, 0x2 ;  /* 0x00000002ff007424 */ /* 0x000fe200078e00ff */
[----:B------:R0:W1:Y:S01]  /*04c0*/  LDC.64 R8, c[0x4][R22] ;  /* 0x0100000016087b82 */ /* 0x0000620000000a00 */
[----:B------:R-:W2:Y:S01]  /*04d0*/  LDCU.64 UR4, c[0x4][0x10] ;  /* 0x01000200ff0477ac */ /* 0x000ea20008000a00 */
[----:B------:R-:W-:Y:S02]  /*04e0*/  IMAD.MOV.U32 R6, RZ, RZ, R16 ;  /* 0x000000ffff067224 */ /* 0x000fe400078e0010 */
[----:B------:R0:W-:Y:S01]  /*04f0*/  STL [R1+0x8], R0 ;  /* 0x0000080001007387 */ /* 0x0001e20000100800 */
[----:B------:R-:W-:Y:S02]  /*0500*/  IMAD.MOV.U32 R7, RZ, RZ, R2 ;  /* 0x000000ffff077224 */ /* 0x000fe400078e0002 */
[----:B--2---:R-:W-:Y:S01]  /*0510*/  IMAD.U32 R4, RZ, RZ, UR4 ;  /* 0x00000004ff047e24 */ /* 0x004fe2000f8e00ff */
[----:B0-----:R-:W-:-:S07]  /*0520*/  MOV R5, UR5 ;  /* 0x0000000500057c02 */ /* 0x001fce0008000f00 */
[----:B------:R-:W-:-:S07]  /*0530*/  LEPC R20, `(.L_x_27) ;  /* 0x000000001014794e */ /* 0x000fce0000000000 */
[----:B-1----:R-:W-:Y:S05]  /*0540*/  CALL.ABS.NOINC R8 ;  /* 0x0000000008007343 */ /* 0x002fea0003c00000 */
.L_x_27:
[----:B------:R0:W1:Y:S01]  /*0550*/  LDC.64 R8, c[0x4][R22] ;  /* 0x0100000016087b82 */ /* 0x0000620000000a00 */
[----:B------:R-:W2:Y:S01]  /*0560*/  LDCU.64 UR4, c[0x4][0x18] ;  /* 0x01000300ff0477ac */ /* 0x000ea20008000a00 */
[----:B------:R-:W-:Y:S01]  /*0570*/  CS2R R6, SRZ ;  /* 0x0000000000067805 */ /* 0x000fe2000001ff00 */
[----:B--2---:R-:W-:Y:S01]  /*0580*/  IMAD.U32 R4, RZ, RZ, UR4 ;  /* 0x00000004ff047e24 */ /* 0x004fe2000f8e00ff */
[----:B0-----:R-:W-:-:S07]  /*0590*/  MOV R5, UR5 ;  /* 0x0000000500057c02 */ /* 0x001fce0008000f00 */
[----:B------:R-:W-:-:S07]  /*05a0*/  LEPC R20, `(.L_x_28) ;  /* 0x000000001014794e */ /* 0x000fce0000000000 */
[----:B-1----:R-:W-:Y:S05]  /*05b0*/  CALL.ABS.NOINC R8 ;  /* 0x0000000008007343 */ /* 0x002fea0003c00000 */
.L_x_28:
[----:B------:R0:W1:Y:S01]  /*05c0*/  LDC.64 R8, c[0x4][R22] ;  /* 0x0100000016087b82 */ /* 0x0000620000000a00 */
[----:B------:R-:W2:Y:S01]  /*05d0*/  LDCU.64 UR4, c[0x4][0xc0] ;  /* 0x01001800ff0477ac */ /* 0x000ea20008000a00 */
[----:B------:R-:W-:Y:S01]  /*05e0*/  CS2R R6, SRZ ;  /* 0x0000000000067805 */ /* 0x000fe2000001ff00 */
[----:B--2---:R-:W-:Y:S02]  /*05f0*/  IMAD.U32 R4, RZ, RZ, UR4 ;  /* 0x00000004ff047e24 */ /* 0x004fe4000f8e00ff */
[----:B0-----:R-:W-:-:S07]  /*0600*/  IMAD.U32 R5, RZ, RZ, UR5 ;  /* 0x00000005ff057e24 */ /* 0x001fce000f8e00ff */
[----:B------:R-:W-:-:S07]  /*0610*/  LEPC R20, `(.L_x_29) ;  /* 0x000000001014794e */ /* 0x000fce0000000000 */
[----:B-1----:R-:W-:Y:S05]  /*0620*/  CALL.ABS.NOINC R8 ;  /* 0x0000000008007343 */ /* 0x002fea0003c00000 */
.L_x_29:
[----:B------:R0:W1:Y:S01]  /*0630*/  LDC.64 R8, c[0x4][R22] ;  /* 0x0100000016087b82 */ /* 0x0000620000000a00 */
[----:B------:R-:W2:Y:S01]  /*0640*/  LDCU.64 UR4, c[0x4][0x8] ;  /* 0x01000100ff0477ac */ /* 0x000ea20008000a00 */
[----:B------:R-:W-:Y:S01]  /*0650*/  CS2R R6, SRZ ;  /* 0x0000000000067805 */ /* 0x000fe2000001ff00 */
[----:B--2---:R-:W-:Y:S01]  /*0660*/  IMAD.U32 R4, RZ, RZ, UR4 ;  /* 0x00000004ff047e24 */ /* 0x004fe2000f8e00ff */
[----:B0-----:R-:W-:-:S07]  /*0670*/  MOV R5, UR5 ;  /* 0x0000000500057c02 */ /* 0x001fce0008000f00 */
[----:B------:R-:W-:-:S07]  /*0680*/  LEPC R20, `(.L_x_30) ;  /* 0x000000001014794e */ /* 0x000fce0000000000 */
[----:B-1----:R-:W-:Y:S05]  /*0690*/  CALL.ABS.NOINC R8 ;  /* 0x0000000008007343 */ /* 0x002fea0003c00000 */
.L_x_30:
[----:B------:R0:W-:Y:S01]  /*06a0*/  STL [R1+0x8], RZ ;  /* 0x000008ff01007387 */ /* 0x0001e20000100800 */
[----:B------:R0:W1:Y:S01]  /*06b0*/  LDC.64 R8, c[0x4][R22] ;  /* 0x0100000016087b82 */ /* 0x0000620000000a00 */
[----:B------:R-:W2:Y:S01]  /*06c0*/  LDCU.64 UR4, c[0x4][0x10] ;  /* 0x01000200ff0477ac */ /* 0x000ea20008000a00 */
[----:B------:R-:W-:Y:S01]  /*06d0*/  IMAD.MOV.U32 R6, RZ, RZ, R16 ;  /* 0x000000ffff067224 */ /* 0x000fe200078e0010 */
[----:B------:R-:W-:Y:S01]  /*06e0*/  MOV R7, R2 ;  /* 0x0000000200077202 */ /* 0x000fe20000000f00 */
[----:B--2---:R-:W-:Y:S02]  /*06f0*/  IMAD.U32 R4, RZ, RZ, UR4 ;  /* 0x00000004ff047e24 */ /* 0x004fe4000f8e00ff */
[----:B0-----:R-:W-:-:S07]  /*0700*/  IMAD.U32 R5, RZ, RZ, UR5 ;  /* 0x00000005ff057e24 */ /* 0x001fce000f8e00ff */
[----:B------:R-:W-:-:S07]  /*0710*/  LEPC R20, `(.L_x_31) ;  /* 0x000000001014794e */ /* 0x000fce0000000000 */
[----:B-1----:R-:W-:Y:S05]  /*0720*/  CALL.ABS.NOINC R8 ;  /* 0x0000000008007343 */ /* 0x002fea0003c00000 */
.L_x_31:
[----:B------:R-:W-:Y:S01]  /*0730*/  IMAD.MOV.U32 R0, RZ, RZ, 0x3 ;  /* 0x00000003ff007424 */ /* 0x000fe200078e00ff */
[----:B------:R0:W1:Y:S01]  /*0740*/  LDC.64 R8, c[0x4][R22] ;  /* 0x0100000016087b82 */ /* 0x0000620000000a00 */
[----:B------:R-:W2:Y:S01]  /*0750*/  LDCU.64 UR4, c[0x4][0x10] ;  /* 0x01000200ff0477ac */ /* 0x000ea20008000a00 */
[----:B------:R-:W-:Y:S01]  /*0760*/  MOV R6, R16 ;  /* 0x0000001000067202 */ /* 0x000fe20000000f00 */
[----:B------:R-:W-:Y:S01]  /*0770*/  IMAD.MOV.U32 R7, RZ, RZ, R2 ;  /* 0x000000ffff077224 */ /* 0x000fe200078e0002 */
[----:B------:R0:W-:Y:S01]  /*0780*/  STL [R1+0x8], R0 ;  /* 0x0000080001007387 */ /* 0x0001e20000100800 */
[----:B--2---:R-:W-:Y:S02]  /*0790*/  IMAD.U32 R4, RZ, RZ, UR4 ;  /* 0x00000004ff047e24 */ /* 0x004fe4000f8e00ff */
[----:B0-----:R-:W-:-:S07]  /*07a0*/  IMAD.U32 R5, RZ, RZ, UR5 ;  /* 0x00000005ff057e24 */ /* 0x001fce000f8e00ff */
[----:B------:R-:W-:-:S07]  /*07b0*/  LEPC R20, `(.L_x_32) ;  /* 0x000000001014794e */ /* 0x000fce0000000000 */
[----:B-1----:R-:W-:Y:S05]  /*07c0*/  CALL.ABS.NOINC R8 ;  /* 0x0000000008007343 */ /* 0x002fea0003c00000 */
.L_x_32:
[----:B------:R0:W1:Y:S01]  /*07d0*/  LDC.64 R8, c[0x4][R22] ;  /* 0x0100000016087b82 */ /* 0x0000620000000a00 */
[----:B------:R-:W2:Y:S01]  /*07e0*/  LDCU.64 UR4, c[0x4][0x18] ;  /* 0x01000300ff0477ac */ /* 0x000ea20008000a00 */
[----:B------:R-:W-:Y:S01]  /*07f0*/  CS2R R6, SRZ ;  /* 0x0000000000067805 */ /* 0x000fe2000001ff00 */
[----:B--2---:R-:W-:Y:S02]  /*0800*/  IMAD.U32 R4, RZ, RZ, UR4 ;  /* 0x00000004ff047e24 */ /* 0x004fe4000f8e00ff */
[----:B0-----:R-:W-:-:S07]  /*0810*/  IMAD.U32 R5, RZ, RZ, UR5 ;  /* 0x00000005ff057e24 */ /* 0x001fce000f8e00ff */
[----:B------:R-:W-:-:S07]  /*0820*/  LEPC R20, `(.L_x_33) ;  /* 0x000000001014794e */ /* 0x000fce0000000000 */
[----:B-1----:R-:W-:Y:S05]  /*0830*/  CALL.ABS.NOINC R8 ;  /* 0x0000000008007343 */ /* 0x002fea0003c00000 */
.L_x_33:
[----:B------:R0:W1:Y:S01]  /*0840*/  LDC.64 R8, c[0x4][R22] ;  /* 0x0100000016087b82 */ /* 0x0000620000000a00 */
[----:B------:R-:W2:Y:S01]  /*0850*/  LDCU.64 UR4, c[0x4][0xc8] ;  /* 0x01001900ff0477ac */ /* 0x000ea20008000a00 */
[----:B------:R-:W-:Y:S02]  /*0860*/  CS2R R6, SRZ ;  /* 0x0000000000067805 */ /* 0x000fe4000001ff00 */
[----:B--2---:R-:W-:Y:S01]  /*0870*/  MOV R4, UR4 ;  /* 0x0000000400047c02 */ /* 0x004fe20008000f00 */
[----:B0-----:R-:W-:-:S07]  /*0880*/  IMAD.U32 R5, RZ, RZ, UR5 ;  /* 0x00000005ff057e24 */ /* 0x001fce000f8e00ff */
[----:B------:R-:W-:-:S07]  /*0890*/  LEPC R20, `(.L_x_34) ;  /* 0x000000001014794e */ /* 0x000fce0000000000 */
[----:B-1----:R-:W-:Y:S05]  /*08a0*/  CALL.ABS.NOINC R8 ;  /* 0x0000000008007343 */ /* 0x002fea0003c00000 */
.L_x_34:
[----:B------:R0:W1:Y:S01]  /*08b0*/  LDC.64 R8, c[0x4][R22] ;  /* 0x0100000016087b82 */ /* 0x0000620000000a00 */
[----:B------:R-:W2:Y:S01]  /*08c0*/  LDCU.64 UR4, c[0x4][0x8] ;  /* 0x01000100ff0477ac */ /* 0x000ea20008000a00 */
[----:B------:R-:W-:Y:S01]  /*08d0*/  CS2R R6, SRZ ;  /* 0x0000000000067805 */ /* 0x000fe2000001ff00 */
[----:B--2---:R-:W-:Y:S02]  /*08e0*/  IMAD.U32 R4, RZ, RZ, UR4 ;  /* 0x00000004ff047e24 */ /* 0x004fe4000f8e00ff */
[----:B0-----:R-:W-:-:S07]  /*08f0*/  IMAD.U32 R5, RZ, RZ, UR5 ;  /* 0x00000005ff057e24 */ /* 0x001fce000f8e00ff */
[----:B------:R-:W-:-:S07]  /*0900*/  LEPC R20, `(.L_x_35) ;  /* 0x000000001014794e */ /* 0x000fce0000000000 */
[----:B-1----:R-:W-:Y:S05]  /*0910*/  CALL.ABS.NOINC R8 ;  /* 0x0000000008007343 */ /* 0x002fea0003c00000 */
.L_x_35:
[----:B------:R0:W-:Y:S01]  /*0920*/  STL [R1+0x8], RZ ;  /* 0x000008ff01007387 */ /* 0x0001e20000100800 */
[----:B------:R0:W1:Y:S01]  /*0930*/  LDC.64 R8, c[0x4][R22] ;  /* 0x0100000016087b82 */ /* 0x0000620000000a00 */
[----:B------:R-:W2:Y:S01]  /*0940*/  LDCU.64 UR4, c[0x4][0x10] ;  /* 0x01000200ff0477ac */ /* 0x000ea20008000a00 */
[----:B------:R-:W-:Y:S02]  /*0950*/  IMAD.MOV.U32 R6, RZ, RZ, R16 ;  /* 0x000000ffff067224 */ /* 0x000fe400078e0010 */
[----:B------:R-:W-:Y:S01]  /*0960*/  IMAD.MOV.U32 R7, RZ, RZ, R2 ;  /* 0x000000ffff077224 */ /* 0x000fe200078e0002 */
[----:B--2---:R-:W-:Y:S01]  /*0970*/  MOV R4, UR4 ;  /* 0x0000000400047c02 */ /* 0x004fe20008000f00 */
[----:B0-----:R-:W-:-:S07]  /*0980*/  IMAD.U32 R5, RZ, RZ, UR5 ;  /* 0x00000005ff057e24 */ /* 0x001fce000f8e00ff */
[----:B------:R-:W-:-:S07]  /*0990*/  LEPC R20, `(.L_x_36) ;  /* 0x000000001014794e */ /* 0x000fce0000000000 */
[----:B-1----:R-:W-:Y:S05]  /*09a0*/  CALL.ABS.NOINC R8 ;  /* 0x0000000008007343 */ /* 0x002fea0003c00000 */
.L_x_36:
[----:B------:R-:W-:Y:S01]  /*09b0*/  HFMA2 R0, -RZ, RZ, 0, 2.384185791015625e-07 ;  /* 0x00000004ff007431 */ /* 0x000fe200000001ff */
[----:B------:R0:W1:Y:S01]  /*09c0*/  LDC.64 R8, c[0x4][R22] ;  /* 0x0100000016087b82 */ /* 0x0000620000000a00 */
[----:B------:R-:W2:Y:S01]  /*09d0*/  LDCU.64 UR4, c[0x4][0x10] ;  /* 0x01000200ff0477ac */ /* 0x000ea20008000a00 */
[----:B------:R-:W-:Y:S01]  /*09e0*/  IMAD.MOV.U32 R6, RZ, RZ, R16 ;  /* 0x000000ffff067224 */ /* 0x000fe200078e0010 */
[----:B------:R-:W-:Y:S01]  /*09f0*/  MOV R7, R2 ;  /* 0x0000000200077202 */ /* 0x000fe20000000f00 */
[----:B------:R0:W-:Y:S01]  /*0a00*/  STL [R1+0x8], R0 ;  /* 0x0000080001007387 */ /* 0x0001e20000100800 */
[----:B--2---:R-:W-:Y:S02]  /*0a10*/  IMAD.U32 R4, RZ, RZ, UR4 ;  /* 0x00000004ff047e24 */ /* 0x004fe4000f8e00ff */
[----:B0-----:R-:W-:-:S07]  /*0a20*/  IMAD.U32 R5, RZ, RZ, UR5 ;  /* 0x00000005ff057e24 */ /* 0x001fce000f8e00ff */
[----:B------:R-:W-:-:S07]  /*0a30*/  LEPC R20, `(.L_x_37) ;  /* 0x000000001014794e */ /* 0x000fce0000000000 */
[----:B-1----:R-:W-:Y:S05]  /*0a40*/  CALL.ABS.NOINC R8 ;  /* 0x0000000008007343 */ /* 0x002fea0003c00000 */
.L_x_37:
[----:B------:R0:W1:Y:S01]  /*0a50*/  LDC.64 R8, c[0x4][R22] ;  /* 0x0100000016087b82 */ /* 0x0000620000000a00 */
[----:B------:R-:W2:Y:S01]  /*0a60*/  LDCU.64 UR4, c[0x4][0x18] ;  /* 0x01000300ff0477ac */ /* 0x000ea20008000a00 */
[----:B------:R-:W-:Y:S01]  /*0a70*/  CS2R R6, SRZ ;  /* 0x0000000000067805 */ /* 0x000fe2000001ff00 */
[----:B--2---:R-:W-:Y:S02]  /*0a80*/  IMAD.U32 R4, RZ, RZ, UR4 ;  /* 0x00000004ff047e24 */ /* 0x004fe4000f8e00ff */
[----:B0-----:R-:W-:-:S07]  /*0a90*/  IMAD.U32 R5, RZ, RZ, UR5 ;  /* 0x00000005ff057e24 */ /* 0x001fce000f8e00ff */
[----:B------:R-:W-:-:S07]  /*0aa0*/  LEPC R20, `(.L_x_38) ;  /* 0x000000001014794e */ /* 0x000fce0000000000 */
[----:B-1----:R-:W-:Y:S05]  /*0ab0*/  CALL.ABS.NOINC R8 ;  /* 0x0000000008007343 */ /* 0x002fea0003c00000 */
.L_x_38:
[----:B------:R0:W1:Y:S01]  /*0ac0*/  LDC.64 R8, c[0x4][R22] ;  /* 0x0100000016087b82 */ /* 0x0000620000000a00 */
[----:B------:R-:W2:Y:S01]  /*0ad0*/  LDCU.64 UR4, c[0x4][0xd0] ;  /* 0x01001a00ff0477ac */ /* 0x000ea20008000a00 */
[----:B------:R-:W-:Y:S01]  /*0ae0*/  CS2R R6, SRZ ;  /* 0x0000000000067805 */ /* 0x000fe2000001ff00 */
[----:B--2---:R-:W-:Y:S01]  /*0af0*/  IMAD.U32 R4, RZ, RZ, UR4 ;  /* 0x00000004ff047e24 */ /* 0x004fe2000f8e00ff */
[----:B0-----:R-:W-:-:S07]  /*0b00*/  MOV R5, UR5 ;  /* 0x0000000500057c02 */ /* 0x001fce0008000f00 */
[----:B------:R-:W-:-:S07]  /*0b10*/  LEPC R20, `(.L_x_39) ;  /* 0x000000001014794e */ /* 0x000fce0000000000 */
[----:B-1----:R-:W-:Y:S05]  /*0b20*/  CALL.ABS.NOINC R8 ;  /* 0x0000000008007343 */ /* 0x002fea0003c00000 */
.L_x_39:
[----:B------:R0:W1:Y:S01]  /*0b30*/  LDC.64 R8, c[0x4][R22] ;  /* 0x0100000016087b82 */ /* 0x0000620000000a00 */
[----:B------:R-:W2:Y:S01]  /*0b40*/  LDCU.64 UR4, c[0x4][0x8] ;  /* 0x01000100ff0477ac */ /* 0x000ea20008000a00 */
[----:B------:R-:W-:Y:S01]  /*0b50*/  CS2R R6, SRZ ;  /* 0x0000000000067805 */ /* 0x000fe2000001ff00 */
[----:B--2---:R-:W-:Y:S02]  /*0b60*/  IMAD.U32 R4, RZ, RZ, UR4 ;  /* 0x00000004ff047e24 */ /* 0x004fe4000f8e00ff */
[----:B0-----:R-:W-:-:S07]  /*0b70*/  IMAD.U32 R5, RZ, RZ, UR5 ;  /* 0x00000005ff057e24 */ /* 0x001fce000f8e00ff */
[----:B------:R-:W-:-:S07]  /*0b80*/  LEPC R20, `(.L_x_40) ;  /* 0x000000001014794e */ /* 0x000fce0000000000 */
[----:B-1----:R-:W-:Y:S05]  /*0b90*/  CALL.ABS.NOINC R8 ;  /* 0x0000000008007343 */ /* 0x002fea0003c00000 */
.L_x_40:
        /* <DEDUP_REMOVED lines=9> */
.L_x_41:
        /* <DEDUP_REMOVED lines=10> */
.L_x_42:
[----:B------:R0:W1:Y:S01]  /*0cd0*/  LDC.64 R2, c[0x4][R22] ;  /* 0x0100000016027b82 */ /* 0x0000620000000a00 */
[----:B------:R-:W2:Y:S01]  /*0ce0*/  LDCU.64 UR4, c[0x4][0x18] ;  /* 0x01000300ff0477ac */ /* 0x000ea20008000a00 */
[----:B------:R-:W-:Y:S02]  /*0cf0*/  CS2R R6, SRZ ;  /* 0x0000000000067805 */ /* 0x000fe4000001ff00 */
[----:B--2---:R-:W-:Y:S01]  /*0d00*/  MOV R4, UR4 ;  /* 0x0000000400047c02 */ /* 0x004fe20008000f00 */
[----:B0-----:R-:W-:-:S07]  /*0d10*/  IMAD.U32 R5, RZ, RZ, UR5 ;  /* 0x00000005ff057e24 */ /* 0x001fce000f8e00ff */
[----:B------:R-:W-:-:S07]  /*0d20*/  LEPC R20, `(.L_x_43) ;  /* 0x000000001014794e */ /* 0x000fce0000000000 */
[----:B-1----:R-:W-:Y:S05]  /*0d30*/  CALL.ABS.NOINC R2 ;  /* 0x0000000002007343 */ /* 0x002fea0003c00000 */
.L_x_43:
[----:B------:R0:W1:Y:S01]  /*0d40*/  LDC.64 R2, c[0x4][R22] ;  /* 0x0100000016027b82 */ /* 0x0000620000000a00 */
[----:B------:R-:W2:Y:S01]  /*0d50*/  LDCU.64 UR4, c[0x4][0xd8] ;  /* 0x01001b00ff0477ac */ /* 0x000ea20008000a00 */
[----:B------:R-:W-:Y:S01]  /*0d60*/  CS2R R6, SRZ ;  /* 0x0000000000067805 */ /* 0x000fe2000001ff00 */
[----:B--2---:R-:W-:Y:S02]  /*0d70*/  IMAD.U32 R4, RZ, RZ, UR4 ;  /* 0x00000004ff047e24 */ /* 0x004fe4000f8e00ff */
[----:B0-----:R-:W-:-:S07]  /*0d80*/  IMAD.U32 R5, RZ, RZ, UR5 ;  /* 0x00000005ff057e24 */ /* 0x001fce000f8e00ff */
[----:B------:R-:W-:-:S07]  /*0d90*/  LEPC R20, `(.L_x_44) ;  /* 0x000000001014794e */ /* 0x000fce0000000000 */
[----:B-1----:R-:W-:Y:S05]  /*0da0*/  CALL.ABS.NOINC R2 ;  /* 0x0000000002007343 */ /* 0x002fea0003c00000 */
.L_x_44:
        /* <DEDUP_REMOVED lines=9> */
.L_x_45:
        /* <DEDUP_REMOVED lines=10> */
.L_x_46:
        /* <DEDUP_REMOVED lines=10> */
.L_x_47:
        /* <DEDUP_REMOVED lines=9> */
.L_x_48:
        /* <DEDUP_REMOVED lines=10> */
.L_x_49:
        /* <DEDUP_REMOVED lines=10> */
.L_x_50:
[----:B------:R0:W-:Y:S01]  /*1150*/  STL.U16 [R1+0x10], R18 ;  /* 0x0000101201007387 */ /* 0x0001e20000100400 */
[----:B------:R-:W1:Y:S01]  /*1160*/  LDC.64 R22, c[0x4][R22] ;  /* 0x0100000016167b82 */ /* 0x000e620000000a00 */
[----:B------:R-:W2:Y:S01]  /*1170*/  LDCU.64 UR4, c[0x4][0xf0] ;  /* 0x01001e00ff0477ac */ /* 0x000ea20008000a00 */
[----:B------:R-:W-:Y:S02]  /*1180*/  IMAD.MOV.U32 R6, RZ, RZ, R19 ;  /* 0x000000ffff067224 */ /* 0x000fe400078e0013 */
[----:B------:R-:W-:Y:S02]  /*1190*/  IMAD.MOV.U32 R7, RZ, RZ, R2 ;  /* 0x000000ffff077224 */ /* 0x000fe400078e0002 */
[----:B--2---:R-:W-:Y:S01]  /*11a0*/  IMAD.U32 R4, RZ, RZ, UR4 ;  /* 0x00000004ff047e24 */ /* 0x004fe2000f8e00ff */
[----:B0-----:R-:W-:-:S07]  /*11b0*/  MOV R5, UR5 ;  /* 0x0000000500057c02 */ /* 0x001fce0008000f00 */
[----:B------:R-:W-:-:S07]  /*11c0*/  LEPC R20, `(.L_x_51) ;  /* 0x000000001014794e */ /* 0x000fce0000000000 */
[----:B-1----:R-:W-:Y:S05]  /*11d0*/  CALL.ABS.NOINC R22 ;  /* 0x0000000016007343 */ /* 0x002fea0003c00000 */
.L_x_51:
[----:B------:R-:W-:Y:S05]  /*11e0*/  EXIT ;  /* 0x000000000000794d */ /* 0x000fea0003800000 */
.L_x_52:
        /* <DEDUP_REMOVED lines=9> */
.L_x_170:


//--------------------- .text._Z20test_double_denormalv --------------------------
	.section	.text._Z20test_double_denormalv,"ax",@progbits
	.align	128
        .global         _Z20test_double_denormalv
        .type           _Z20test_double_denormalv,@function
        .size           _Z20test_double_denormalv,(.L_x_171 - _Z20test_double_denormalv)
        .other          _Z20test_double_denormalv,@"STO_CUDA_ENTRY STV_DEFAULT"
_Z20test_double_denormalv:
.text._Z20test_double_denormalv:
[----:B------:R-:W0:Y:S01]  /*0000*/  LDC R1, c[0x0][0x37c] ;  /* 0x0000df00ff017b82 */ /* 0x000e220000000800 */
[----:B------:R-:W-:Y:S01]  /*0010*/  MOV R2, 0x0 ;  /* 0x0000000000027802 */ /* 0x000fe20000000f00 */
[----:B------:R-:W1:Y:S01]  /*0020*/  LDCU UR4, c[0x0][0x2f8] ;  /* 0x00005f00ff0477ac */ /* 0x000e620008000800 */
[----:B0-----:R-:W-:Y:S01]  /*0030*/  VIADD R1, R1, 0xffffffe8 ;  /* 0xffffffe801017836 */ /* 0x001fe20000000000 */
[----:B------:R-:W-:-:S04]  /*0040*/  CS2R R6, SRZ ;  /* 0x0000000000067805 */ /* 0x000fc8000001ff00 */
[----:B------:R0:W2:Y:S01]  /*0050*/  LDC.64 R8, c[0x4][R2] ;  /* 0x0100000002087b82 */ /* 0x0000a20000000a00 */
[----:B------:R-:W3:Y:S01]  /*0060*/  LDCU.64 UR6, c[0x4][0x68] ;  /* 0x01000d00ff0677ac */ /* 0x000ee20008000a00 */
[----:B------:R-:W4:Y:S01]  /*0070*/  LDCU UR5, c[0x0][0x2fc] ;  /* 0x00005f80ff0577ac */ /* 0x000f220008000800 */
[----:B-1----:R-:W-:Y:S01]  /*0080*/  IADD3 R17, P0, PT, R1, UR4, RZ ;  /* 0x0000000401117c10 */ /* 0x002fe2000ff1e0ff */
[----:B---3--:R-:W-:Y:S02]  /*0090*/  IMAD.U32 R4, RZ, RZ, UR6 ;  /* 0x00000006ff047e24 */ /* 0x008fe4000f8e00ff */
[----:B------:R-:W-:Y:S01]  /*00a0*/  IMAD.U32 R5, RZ, RZ, UR7 ;  /* 0x00000007ff057e24 */ /* 0x000fe2000f8e00ff */
[----:B0---4-:R-:W-:-:S09]  /*00b0*/  IADD3.X R16, PT, PT, RZ, UR5, RZ, P0, !PT ;  /* 0x00000005ff107c10 */ /* 0x011fd200087fe4ff */
[----:B------:R-:W-:-:S07]  /*00c0*/  LEPC R20, `(.L_x_53) ;  /* 0x000000001014794e */ /* 0x000fce0000000000 */
[----:B--2---:R-:W-:Y:S05]  /*00d0*/  CALL.ABS.NOINC R8 ;  /* 0x0000000008007343 */ /* 0x004fea0003c00000 */
.L_x_53:
[----:B------:R0:W1:Y:S01]  /*00e0*/  LDC.64 R8, c[0x4][R2] ;  /* 0x0100000002087b82 */ /* 0x0000620000000a00 */
[----:B------:R-:W2:Y:S01]  /*00f0*/  LDCU.64 UR4, c[0x4][0x8] ;  /* 0x01000100ff0477ac */ /* 0x000ea20008000a00 */
[----:B------:R-:W-:Y:S01]  /*0100*/  CS2R R6, SRZ ;  /* 0x0000000000067805 */ /* 0x000fe2000001ff00 */
[----:B--2---:R-:W-:Y:S02]  /*0110*/  IMAD.U32 R4, RZ, RZ, UR4 ;  /* 0x00000004ff047e24 */ /* 0x004fe4000f8e00ff */
[----:B0-----:R-:W-:-:S07]  /*0120*/  IMAD.U32 R5, RZ, RZ, UR5 ;  /* 0x00000005ff057e24 */ /* 0x001fce000f8e00ff */
[----:B------:R-:W-:-:S07]  /*0130*/  LEPC R20, `(.L_x_54) ;  /* 0x000000001014794e */ /* 0x000fce0000000000 */
[----:B-1----:R-:W-:Y:S05]  /*0140*/  CALL.ABS.NOINC R8 ;  /* 0x0000000008007343 */ /* 0x002fea0003c00000 */
.L_x_54:
[----:B------:R0:W-:Y:S01]  /*0150*/  STL [R1], RZ ;  /* 0x000000ff01007387 */ /* 0x0001e20000100800 */
        /* <DEDUP_REMOVED lines=8> */
.L_x_55:
        /* <DEDUP_REMOVED lines=9> */
.L_x_56:
[----:B------:R0:W-:Y:S01]  /*0270*/  STL [R1], RZ ;  /* 0x000000ff01007387 */ /* 0x0001e20000100800 */
[----:B------:R0:W1:Y:S01]  /*0280*/  LDC.64 R8, c[0x4][R2] ;  /* 0x0100000002087b82 */ /* 0x0000620000000a00 */
[----:B------:R-:W2:Y:S01]  /*0290*/  LDCU.64 UR4, c[0x4][0x10] ;  /* 0x01000200ff0477ac */ /* 0x000ea20008000a00 */
[----:B------:R-:W-:Y:S01]  /*02a0*/  IMAD.MOV.U32 R6, RZ, RZ, R17 ;  /* 0x000000ffff067224 */ /* 0x000fe200078e0011 */
[----:B------:R-:W-:Y:S02]  /*02b0*/  MOV R7, R16 ;  /* 0x0000001000077202 */ /* 0x000fe40000000f00 */
[----:B--2---:R-:W-:Y:S01]  /*02c0*/  MOV R4, UR4 ;  /* 0x0000000400047c02 */ /* 0x004fe20008000f00 */
[----:B0-----:R-:W-:-:S07]  /*02d0*/  IMAD.U32 R5, RZ, RZ, UR5 ;  /* 0x00000005ff057e24 */ /* 0x001fce000f8e00ff */
[----:B------:R-:W-:-:S07]  /*02e0*/  LEPC R20, `(.L_x_57) ;  /* 0x000000001014794e */ /* 0x000fce0000000000 */
[----:B-1----:R-:W-:Y:S05]  /*02f0*/  CALL.ABS.NOINC R8 ;  /* 0x0000000008007343 */ /* 0x002fea0003c00000 */
.L_x_57:
        /* <DEDUP_REMOVED lines=9> */
.L_x_58:
        /* <DEDUP_REMOVED lines=9> */
.L_x_59:
        /* <DEDUP_REMOVED lines=9> */
.L_x_60:
        /* <DEDUP_REMOVED lines=9> */
.L_x_61:
[----:B------:R-:W-:Y:S01]  /*0540*/  IMAD.MOV.U32 R0, RZ, RZ, 0x1 ;  /* 0x00000001ff007424 */ /* 0x000fe200078e00ff */
[----:B------:R0:W1:Y:S01]  /*0550*/  LDC.64 R8, c[0x4][R2] ;  /* 0x0100000002087b82 */ /* 0x0000620000000a00 */
[----:B------:R-:W2:Y:S01]  /*0560*/  LDCU.64 UR4, c[0x4][0x10] ;  /* 0x01000200ff0477ac */ /* 0x000ea20008000a00 */
[----:B------:R-:W-:Y:S01]  /*0570*/  IMAD.MOV.U32 R6, RZ, RZ, R17 ;  /* 0x000000ffff067224 */ /* 0x000fe200078e0011 */
[----:B------:R-:W-:Y:S01]  /*0580*/  MOV R7, R16 ;  /* 0x0000001000077202 */ /* 0x000fe20000000f00 */
[----:B------:R0:W-:Y:S01]  /*0590*/  STL [R1], R0 ;  /* 0x0000000001007387 */ /* 0x0001e20000100800 */
[----:B--2---:R-:W-:Y:S01]  /*05a0*/  MOV R4, UR4 ;  /* 0x0000000400047c02 */ /* 0x004fe20008000f00 */
[----:B0-----:R-:W-:-:S07]  /*05b0*/  IMAD.U32 R5, RZ, RZ, UR5 ;  /* 0x00000005ff057e24 */ /* 0x001fce000f8e00ff */
[----:B------:R-:W-:-:S07]  /*05c0*/  LEPC R20, `(.L_x_62) ;  /* 0x000000001014794e */ /* 0x000fce0000000000 */
[----:B-1----:R-:W-:Y:S05]  /*05d0*/  CALL.ABS.NOINC R8 ;  /* 0x0000000008007343 */ /* 0x002fea0003c00000 */
.L_x_62:
[----:B------:R0:W1:Y:S01]  /*05e0*/  LDC.64 R8, c[0x4][R2] ;  /* 0x0100000002087b82 */ /* 0x0000620000000a00 */
[----:B------:R-:W2:Y:S01]  /*05f0*/  LDCU.64 UR4, c[0x4][0x18] ;  /* 0x01000300ff0477ac */ /* 0x000ea20008000a00 */
[----:B------:R-:W-:Y:S01]  /*0600*/  CS2R R6, SRZ ;  /* 0x0000000000067805 */ /* 0x000fe2000001ff00 */
[----:B--2---:R-:W-:Y:S02]  /*0610*/  IMAD.U32 R4, RZ, RZ, UR4 ;  /* 0x00000004ff047e24 */ /* 0x004fe4000f8e00ff */
[----:B0-----:R-:W-:-:S07]  /*0620*/  IMAD.U32 R5, RZ, RZ, UR5 ;  /* 0x00000005ff057e24 */ /* 0x001fce000f8e00ff */
[----:B------:R-:W-:-:S07]  /*0630*/  LEPC R20, `(.L_x_63) ;  /* 0x000000001014794e */ /* 0x000fce0000000000 */
[----:B-1----:R-:W-:Y:S05]  /*0640*/  CALL.ABS.NOINC R8 ;  /* 0x0000000008007343 */ /* 0x002fea0003c00000 */
.L_x_63:
[----:B------:R0:W1:Y:S01]  /*0650*/  LDC.64 R8, c[0x4][R2] ;  /* 0x0100000002087b82 */ /* 0x0000620000000a00 */
[----:B------:R-:W2:Y:S01]  /*0660*/  LDCU.64 UR4, c[0x4][0x70] ;  /* 0x01000e00ff0477ac */ /* 0x000ea20008000a00 */
[----:B------:R-:W-:Y:S02]  /*0670*/  CS2R R6, SRZ ;  /* 0x0000000000067805 */ /* 0x000fe4000001ff00 */
[----:B--2---:R-:W-:Y:S01]  /*0680*/  MOV R4, UR4 ;  /* 0x0000000400047c02 */ /* 0x004fe20008000f00 */
[----:B0-----:R-:W-:-:S07]  /*0690*/  IMAD.U32 R5, RZ, RZ, UR5 ;  /* 0x00000005ff057e24 */ /* 0x001fce000f8e00ff */
[----:B------:R-:W-:-:S07]  /*06a0*/  LEPC R20, `(.L_x_64) ;  /* 0x000000001014794e */ /* 0x000fce0000000000 */
[----:B-1----:R-:W-:Y:S05]  /*06b0*/  CALL.ABS.NOINC R8 ;  /* 0x0000000008007343 */ /* 0x002fea0003c00000 */
.L_x_64:
        /* <DEDUP_REMOVED lines=9> */
.L_x_65:
        /* <DEDUP_REMOVED lines=9> */
.L_x_66:
[----:B------:R0:W-:Y:S01]  /*07e0*/  STL [R1+0x8], RZ ;  /* 0x000008ff01007387 */ /* 0x0001e20000100800 */
        /* <DEDUP_REMOVED lines=8> */
.L_x_67:
        /* <DEDUP_REMOVED lines=9> */
.L_x_68:
        /* <DEDUP_REMOVED lines=9> */
.L_x_69:
        /* <DEDUP_REMOVED lines=9> */
.L_x_70:
        /* <DEDUP_REMOVED lines=9> */
.L_x_71:
        /* <DEDUP_REMOVED lines=9> */
.L_x_72:
[----:B------:R-:W-:Y:S01]  /*0b40*/  HFMA2 R0, -RZ, RZ, 0, 1.1920928955078125e-07 ;  /* 0x00000002ff007431 */ /* 0x000fe200000001ff */
        /* <DEDUP_REMOVED lines=9> */
.L_x_73:
[----:B------:R0:W1:Y:S01]  /*0be0*/  LDC.64 R8, c[0x4][R2] ;  /* 0x0100000002087b82 */ /* 0x0000620000000a00 */
[----:B------:R-:W2:Y:S01]  /*0bf0*/  LDCU.64 UR4, c[0x4][0x18] ;  /* 0x01000300ff0477ac */ /* 0x000ea20008000a00 */
[----:B------:R-:W-:Y:S01]  /*0c00*/  CS2R R6, SRZ ;  /* 0x0000000000067805 */ /* 0x000fe2000001ff00 */
[----:B--2---:R-:W-:Y:S01]  /*0c10*/  IMAD.U32 R4, RZ, RZ, UR4 ;  /* 0x00000004ff047e24 */ /* 0x004fe2000f8e00ff */
[----:B0-----:R-:W-:-:S07]  /*0c20*/  MOV R5, UR5 ;  /* 0x0000000500057c02 */ /* 0x001fce0008000f00 */
[----:B------:R-:W-:-:S07]  /*0c30*/  LEPC R20, `(.L_x_74) ;  /* 0x000000001014794e */ /* 0x000fce0000000000 */
[----:B-1----:R-:W-:Y:S05]  /*0c40*/  CALL.ABS.NOINC R8 ;  /* 0x0000000008007343 */ /* 0x002fea0003c00000 */
.L_x_74:
[----:B------:R0:W1:Y:S01]  /*0c50*/  LDC.64 R8, c[0x4][R2] ;  /* 0x0100000002087b82 */ /* 0x0000620000000a00 */
[----:B------:R-:W2:Y:S01]  /*0c60*/  LDCU.64 UR4, c[0x4][0x78] ;  /* 0x01000f00ff0477ac */ /* 0x000ea20008000a00 */
[----:B------:R-:W-:Y:S01]  /*0c70*/  CS2R R6, SRZ ;  /* 0x0000000000067805 */ /* 0x000fe2000001ff00 */
[----:B--2---:R-:W-:Y:S02]  /*0c80*/  IMAD.U32 R4, RZ, RZ, UR4 ;  /* 0x00000004ff047e24 */ /* 0x004fe4000f8e00ff */
[----:B0-----:R-:W-:-:S07]  /*0c90*/  IMAD.U32 R5, RZ, RZ, UR5 ;  /* 0x00000005ff057e24 */ /* 0x001fce000f8e00ff */
[----:B------:R-:W-:-:S07]  /*0ca0*/  LEPC R20, `(.L_x_75) ;  /* 0x000000001014794e */ /* 0x000fce0000000000 */
[----:B-1----:R-:W-:Y:S05]  /*0cb0*/  CALL.ABS.NOINC R8 ;  /* 0x0000000008007343 */ /* 0x002fea0003c00000 */
.L_x_75:
[----:B------:R0:W1:Y:S01]  /*0cc0*/  LDC.64 R8, c[0x4][R2] ;  /* 0x0100000002087b82 */ /* 0x0000620000000a00 */
[----:B------:R-:W2:Y:S01]  /*0cd0*/  LDCU.64 UR4, c[0x4][0x8] ;  /* 0x01000100ff0477ac */ /* 0x000ea20008000a00 */
[----:B------:R-:W-:Y:S02]  /*0ce0*/  CS2R R6, SRZ ;  /* 0x0000000000067805 */ /* 0x000fe4000001ff00 */
[----:B--2---:R-:W-:Y:S01]  /*0cf0*/  MOV R4, UR4 ;  /* 0x0000000400047c02 */ /* 0x004fe20008000f00 */
[----:B0-----:R-:W-:-:S07]  /*0d00*/  IMAD.U32 R5, RZ, RZ, UR5 ;  /* 0x00000005ff057e24 */ /* 0x001fce000f8e00ff */
[----:B------:R-:W-:-:S07]  /*0d10*/  LEPC R20, `(.L_x_76) ;  /* 0x000000001014794e */ /* 0x000fce0000000000 */
[----:B-1----:R-:W-:Y:S05]  /*0d20*/  CALL.ABS.NOINC R8 ;  /* 0x0000000008007343 */ /* 0x002fea0003c00000 */
.L_x_76:
        /* <DEDUP_REMOVED lines=9> */
.L_x_77:
        /* <DEDUP_REMOVED lines=9> */
.L_x_78:
        /* <DEDUP_REMOVED lines=9> */
.L_x_79:
        /* <DEDUP_REMOVED lines=9> */
.L_x_80:
        /* <DEDUP_REMOVED lines=9> */
.L_x_81:
        /* <DEDUP_REMOVED lines=9> */
.L_x_82:
        /* <DEDUP_REMOVED lines=9> */
.L_x_83:
[----:B------:R-:W-:Y:S01]  /*1120*/  HFMA2 R0, -RZ, RZ, 0, 1.78813934326171875e-07 ;  /* 0x00000003ff007431 */ /* 0x000fe200000001ff */
        /* <DEDUP_REMOVED lines=9> */
.L_x_84:
[----:B------:R0:W1:Y:S01]  /*11c0*/  LDC.64 R8, c[0x4][R2] ;  /* 0x0100000002087b82 */ /* 0x0000620000000a00 */
[----:B------:R-:W2:Y:S01]  /*11d0*/  LDCU.64 UR4, c[0x4][0x18] ;  /* 0x01000300ff0477ac */ /* 0x000ea20008000a00 */
[----:B------:R-:W-:Y:S01]  /*11e0*/  CS2R R6, SRZ ;  /* 0x0000000000067805 */ /* 0x000fe2000001ff00 */
[----:B--2---:R-:W-:Y:S01]  /*11f0*/  IMAD.U32 R4, RZ, RZ, UR4 ;  /* 0x00000004ff047e24 */ /* 0x004fe2000f8e00ff */
[----:B0-----:R-:W-:-:S07]  /*1200*/  MOV R5, UR5 ;  /* 0x0000000500057c02 */ /* 0x001fce0008000f00 */
[----:B------:R-:W-:-:S07]  /*1210*/  LEPC R20, `(.L_x_85) ;  /* 0x000000001014794e */ /* 0x000fce0000000000 */
[----:B-1----:R-:W-:Y:S05]  /*1220*/  CALL.ABS.NOINC R8 ;  /* 0x0000000008007343 */ /* 0x002fea0003c00000 */
.L_x_85:
[----:B------:R0:W1:Y:S01]  /*1230*/  LDC.64 R8, c[0x4][R2] ;  /* 0x0100000002087b82 */ /* 0x0000620000000a00 */
[----:B------:R-:W2:Y:S01]  /*1240*/  LDCU.64 UR4, c[0x4][0x80] ;  /* 0x01001000ff0477ac */ /* 0x000ea20008000a00 */
[----:B------:R-:W-:Y:S01]  /*1250*/  CS2R R6, SRZ ;  /* 0x0000000000067805 */ /* 0x000fe2000001ff00 */
[----:B--2---:R-:W-:Y:S02]  /*1260*/  IMAD.U32 R4, RZ, RZ, UR4 ;  /* 0x00000004ff047e24 */ /* 0x004fe4000f8e00ff */
[----:B0-----:R-:W-:-:S07]  /*1270*/  IMAD.U32 R5, RZ, RZ, UR5 ;  /* 0x00000005ff057e24 */ /* 0x001fce000f8e00ff */
[----:B------:R-:W-:-:S07]  /*1280*/  LEPC R20, `(.L_x_86) ;  /* 0x000000001014794e */ /* 0x000fce0000000000 */
[----:B-1----:R-:W-:Y:S05]  /*1290*/  CALL.ABS.NOINC R8 ;  /* 0x0000000008007343 */ /* 0x002fea0003c00000 */
.L_x_86:
[----:B------:R0:W1:Y:S01]  /*12a0*/  LDC.64 R8, c[0x4][R2] ;  /* 0x0100000002087b82 */ /* 0x0000620000000a00 */
[----:B------:R-:W2:Y:S01]  /*12b0*/  LDCU.64 UR4, c[0x4][0x8] ;  /* 0x01000100ff0477ac */ /* 0x000ea20008000a00 */
[----:B------:R-:W-:Y:S02]  /*12c0*/  CS2R R6, SRZ ;  /* 0x0000000000067805 */ /* 0x000fe4000001ff00 */
[----:B--2---:R-:W-:Y:S01]  /*12d0*/  MOV R4, UR4 ;  /* 0x0000000400047c02 */ /* 0x004fe20008000f00 */
[----:B0-----:R-:W-:-:S07]  /*12e0*/  IMAD.U32 R5, RZ, RZ, UR5 ;  /* 0x00000005ff057e24 */ /* 0x001fce000f8e00ff */
[----:B------:R-:W-:-:S07]  /*12f0*/  LEPC R20, `(.L_x_87) ;  /* 0x000000001014794e */ /* 0x000fce0000000000 */
[----:B-1----:R-:W-:Y:S05]  /*1300*/  CALL.ABS.NOINC R8 ;  /* 0x0000000008007343 */ /* 0x002fea0003c00000 */
.L_x_87:
        /* <DEDUP_REMOVED lines=9> */
.L_x_88:
        /* <DEDUP_REMOVED lines=9> */
.L_x_89:
        /* <DEDUP_REMOVED lines=9> */
.L_x_90:
        /* <DEDUP_REMOVED lines=9> */
.L_x_91:
        /* <DEDUP_REMOVED lines=9> */
.L_x_92:
        /* <DEDUP_REMOVED lines=9> */
.L_x_93:
        /* <DEDUP_REMOVED lines=9> */
.L_x_94:
[----:B------:R-:W-:Y:S01]  /*1700*/  HFMA2 R0, -RZ, RZ, 0, 2.384185791015625e-07 ;  /* 0x00000004ff007431 */ /* 0x000fe200000001ff */
        /* <DEDUP_REMOVED lines=9> */
.L_x_95:
[----:B------:R0:W1:Y:S01]  /*17a0*/  LDC.64 R8, c[0x4][R2] ;  /* 0x0100000002087b82 */ /* 0x0000620000000a00 */
[----:B------:R-:W2:Y:S01]  /*17b0*/  LDCU.64 UR4, c[0x4][0x18] ;  /* 0x01000300ff0477ac */ /* 0x000ea20008000a00 */
[----:B------:R-:W-:Y:S01]  /*17c0*/  CS2R R6, SRZ ;  /* 0x0000000000067805 */ /* 0x000fe2000001ff00 */
[----:B--2---:R-:W-:Y:S01]  /*17d0*/  IMAD.U32 R4, RZ, RZ, UR4 ;  /* 0x00000004ff047e24 */ /* 0x004fe2000f8e00ff */
[----:B0-----:R-:W-:-:S07]  /*17e0*/  MOV R5, UR5 ;  /* 0x0000000500057c02 */ /* 0x001fce0008000f00 */
[----:B------:R-:W-:-:S07]  /*17f0*/  LEPC R20, `(.L_x_96) ;  /* 0x000000001014794e */ /* 0x000fce0000000000 */
[----:B-1----:R-:W-:Y:S05]  /*1800*/  CALL.ABS.NOINC R8 ;  /* 0x0000000008007343 */ /* 0x002fea0003c00000 */
.L_x_96:
[----:B------:R0:W1:Y:S01]  /*1810*/  LDC.64 R8, c[0x4][R2] ;  /* 0x0100000002087b82 */ /* 0x0000620000000a00 */
[----:B------:R-:W2:Y:S01]  /*1820*/  LDCU.64 UR4, c[0x4][0x88] ;  /* 0x01001100ff0477ac */ /* 0x000ea20008000a00 */
[----:B------:R-:W-:Y:S01]  /*1830*/  CS2R R6, SRZ ;  /* 0x0000000000067805 */ /* 0x000fe2000001ff00 */
[----:B--2---:R-:W-:Y:S02]  /*1840*/  IMAD.U32 R4, RZ, RZ, UR4 ;  /* 0x00000004ff047e24 */ /* 0x004fe4000f8e00ff */
[----:B0-----:R-:W-:-:S07]  /*1850*/  IMAD.U32 R5, RZ, RZ, UR5 ;  /* 0x00000005ff057e24 */ /* 0x001fce000f8e00ff */
[----:B------:R-:W-:-:S07]  /*1860*/  LEPC R20, `(.L_x_97) ;  /* 0x000000001014794e */ /* 0x000fce0000000000 */
[----:B-1----:R-:W-:Y:S05]  /*1870*/  CALL.ABS.NOINC R8 ;  /* 0x0000000008007343 */ /* 0x002fea0003c00000 */
.L_x_97:
[----:B------:R0:W1:Y:S01]  /*1880*/  LDC.64 R8, c[0x4][R2] ;  /* 0x0100000002087b82 */ /* 0x0000620000000a00 */
[----:B------:R-:W2:Y:S01]  /*1890*/  LDCU.64 UR4, c[0x4][0x8] ;  /* 0x01000100ff0477ac */ /* 0x000ea20008000a00 */
[----:B------:R-:W-:Y:S02]  /*18a0*/  CS2R R6, SRZ ;  /* 0x0000000000067805 */ /* 0x000fe4000001ff00 */
[----:B--2---:R-:W-:Y:S01]  /*18b0*/  MOV R4, UR4 ;  /* 0x0000000400047c02 */ /* 0x004fe20008000f00 */
[----:B0-----:R-:W-:-:S07]  /*18c0*/  IMAD.U32 R5, RZ, RZ, UR5 ;  /* 0x00000005ff057e24 */ /* 0x001fce000f8e00ff */
[----:B------:R-:W-:-:S07]  /*18d0*/  LEPC R20, `(.L_x_98) ;  /* 0x000000001014794e */ /* 0x000fce0000000000 */
[----:B-1----:R-:W-:Y:S05]  /*18e0*/  CALL.ABS.NOINC R8 ;  /* 0x0000000008007343 */ /* 0x002fea0003c00000 */
.L_x_98:
        /* <DEDUP_REMOVED lines=9> */
.L_x_99:
        /* <DEDUP_REMOVED lines=9> */
.L_x_100:
        /* <DEDUP_REMOVED lines=9> */
.L_x_101:
        /* <DEDUP_REMOVED lines=9> */
.L_x_102:
        /* <DEDUP_REMOVED lines=9> */
.L_x_103:
        /* <DEDUP_REMOVED lines=9> */
.L_x_104:
        /* <DEDUP_REMOVED lines=9> */
.L_x_105:
[----:B------:R-:W-:Y:S01]  /*1ce0*/  HFMA2 R0, -RZ, RZ, 0, 2.98023223876953125e-07 ;  /* 0x00000005ff007431 */ /* 0x000fe200000001ff */
        /* <DEDUP_REMOVED lines=9> */
.L_x_106:
[----:B------:R0:W1:Y:S01]  /*1d80*/  LDC.64 R8, c[0x4][R2] ;  /* 0x0100000002087b82 */ /* 0x0000620000000a00 */
[----:B------:R-:W2:Y:S01]  /*1d90*/  LDCU.64 UR4, c[0x4][0x18] ;  /* 0x01000300ff0477ac */ /* 0x000ea20008000a00 */
[----:B------:R-:W-:Y:S01]  /*1da0*/  CS2R R6, SRZ ;  /* 0x0000000000067805 */ /* 0x000fe2000001ff00 */
[----:B--2---:R-:W-:Y:S01]  /*1db0*/  IMAD.U32 R4, RZ, RZ, UR4 ;  /* 0x00000004ff047e24 */ /* 0x004fe2000f8e00ff */
[----:B0-----:R-:W-:-:S07]  /*1dc0*/  MOV R5, UR5 ;  /* 0x0000000500057c02 */ /* 0x001fce0008000f00 */
[----:B------:R-:W-:-:S07]  /*1dd0*/  LEPC R20, `(.L_x_107) ;  /* 0x000000001014794e */ /* 0x000fce0000000000 */
[----:B-1----:R-:W-:Y:S05]  /*1de0*/  CALL.ABS.NOINC R8 ;  /* 0x0000000008007343 */ /* 0x002fea0003c00000 */
.L_x_107:
[----:B------:R0:W1:Y:S01]  /*1df0*/  LDC.64 R8, c[0x4][R2] ;  /* 0x0100000002087b82 */ /* 0x0000620000000a00 */
[----:B------:R-:W2:Y:S01]  /*1e00*/  LDCU.64 UR4, c[0x4][0x90] ;  /* 0x01001200ff0477ac */ /* 0x000ea20008000a00 */
[----:B------:R-:W-:Y:S01]  /*1e10*/  CS2R R6, SRZ ;  /* 0x0000000000067805 */ /* 0x000fe2000001ff00 */
[----:B--2---:R-:W-:Y:S02]  /*1e20*/  IMAD.U32 R4, RZ, RZ, UR4 ;  /* 0x00000004ff047e24 */ /* 0x004fe4000f8e00ff */
[----:B0-----:R-:W-:-:S07]  /*1e30*/  IMAD.U32 R5, RZ, RZ, UR5 ;  /* 0x00000005ff057e24 */ /* 0x001fce000f8e00ff */
[----:B------:R-:W-:-:S07]  /*1e40*/  LEPC R20, `(.L_x_108) ;  /* 0x000000001014794e */ /* 0x000fce0000000000 */
[----:B-1----:R-:W-:Y:S05]  /*1e50*/  CALL.ABS.NOINC R8 ;  /* 0x0000000008007343 */ /* 0x002fea0003c00000 */
.L_x_108:
[----:B------:R0:W1:Y:S01]  /*1e60*/  LDC.64 R8, c[0x4][R2] ;  /* 0x0100000002087b82 */ /* 0x0000620000000a00 */
[----:B------:R-:W2:Y:S01]  /*1e70*/  LDCU.64 UR4, c[0x4][0x8] ;  /* 0x01000100ff0477ac */ /* 0x000ea20008000a00 */
[----:B------:R-:W-:Y:S02]  /*1e80*/  CS2R R6, SRZ ;  /* 0x0000000000067805 */ /* 0x000fe4000001ff00 */
[----:B--2---:R-:W-:Y:S01]  /*1e90*/  MOV R4, UR4 ;  /* 0x0000000400047c02 */ /* 0x004fe20008000f00 */
[----:B0-----:R-:W-:-:S07]  /*1ea0*/  IMAD.U32 R5, RZ, RZ, UR5 ;  /* 0x00000005ff057e24 */ /* 0x001fce000f8e00ff */
[----:B------:R-:W-:-:S07]  /*1eb0*/  LEPC R20, `(.L_x_109) ;  /* 0x000000001014794e */ /* 0x000fce0000000000 */
[----:B-1----:R-:W-:Y:S05]  /*1ec0*/  CALL.ABS.NOINC R8 ;  /* 0x0000000008007343 */ /* 0x002fea0003c00000 */
.L_x_109:
        /* <DEDUP_REMOVED lines=9> */
.L_x_110:
        /* <DEDUP_REMOVED lines=9> */
.L_x_111:
        /* <DEDUP_REMOVED lines=9> */
.L_x_112:
        /* <DEDUP_REMOVED lines=9> */
.L_x_113:
        /* <DEDUP_REMOVED lines=9> */
.L_x_114:
        /* <DEDUP_REMOVED lines=9> */
.L_x_115:
        /* <DEDUP_REMOVED lines=9> */
.L_x_116:
[----:B------:R-:W-:Y:S01]  /*22c0*/  HFMA2 R0, -RZ, RZ, 0, 1.78813934326171875e-07 ;  /* 0x00000003ff007431 */ /* 0x000fe200000001ff */
        /* <DEDUP_REMOVED lines=9> */
.L_x_117:
        /* <DEDUP_REMOVED lines=9> */
.L_x_118:
[----:B------:R-:W-:Y:S02]  /*23f0*/  HFMA2 R9, -RZ, RZ, 0, 0 ;  /* 0x00000000ff097431 */ /* 0x000fe400000001ff */
[----:B------:R-:W-:Y:S01]  /*2400*/  IMAD.MOV.U32 R8, RZ, RZ, 0x1 ;  /* 0x00000001ff087424 */ /* 0x000fe200078e00ff */
[----:B------:R0:W1:Y:S01]  /*2410*/  LDC.64 R10, c[0x4][R2] ;  /* 0x01000000020a7b82 */ /* 0x0000620000000a00 */
[----:B------:R-:W2:Y:S01]  /*2420*/  LDCU.64 UR4, c[0x4][0x98] ;  /* 0x01001300ff0477ac */ /* 0x000ea20008000a00 */
[----:B------:R-:W-:Y:S01]  /*2430*/  MOV R6, R17 ;  /* 0x0000001100067202 */ /* 0x000fe20000000f00 */
[----:B------:R-:W-:Y:S01]  /*2440*/  IMAD.MOV.U32 R7, RZ, RZ, R16 ;  /* 0x000000ffff077224 */ /* 0x000fe200078e0010 */
[----:B------:R0:W-:Y:S01]  /*2450*/  STL.64 [R1+0x10], R8 ;  /* 0x0000100801007387 */ /* 0x0001e20000100a00 */
[----:B--2---:R-:W-:Y:S02]  /*2460*/  IMAD.U32 R4, RZ, RZ, UR4 ;  /* 0x00000004ff047e24 */ /* 0x004fe4000f8e00ff */
[----:B0-----:R-:W-:-:S07]  /*2470*/  IMAD.U32 R5, RZ, RZ, UR5 ;  /* 0x00000005ff057e24 */ /* 0x001fce000f8e00ff */
[----:B------:R-:W-:-:S07]  /*2480*/  LEPC R20, `(.L_x_119) ;  /* 0x000000001014794e */ /* 0x000fce0000000000 */
[----:B-1----:R-:W-:Y:S05]  /*2490*/  CALL.ABS.NOINC R10 ;  /* 0x000000000a007343 */ /* 0x002fea0003c00000 */
.L_x_119:
        /* <DEDUP_REMOVED lines=11> */
.L_x_120:
[----:B------:R-:W-:Y:S02]  /*2550*/  HFMA2 R9, -RZ, RZ, 0, 0 ;  /* 0x00000000ff097431 */ /* 0x000fe400000001ff */
[----:B------:R-:W-:Y:S01]  /*2560*/  IMAD.MOV.U32 R8, RZ, RZ, 0x3 ;  /* 0x00000003ff087424 */ /* 0x000fe200078e00ff */
[----:B------:R-:W0:Y:S01]  /*2570*/  LDC.64 R2, c[0x4][R2] ;  /* 0x0100000002027b82 */ /* 0x000e220000000a00 */
[----:B------:R-:W1:Y:S01]  /*2580*/  LDCU.64 UR4, c[0x4][0xa8] ;  /* 0x01001500ff0477ac */ /* 0x000e620008000a00 */
[----:B------:R-:W-:Y:S01]  /*2590*/  MOV R6, R17 ;  /* 0x0000001100067202 */ /* 0x000fe20000000f00 */
[----:B------:R-:W-:Y:S01]  /*25a0*/  IMAD.MOV.U32 R7, RZ, RZ, R16 ;  /* 0x000000ffff077224 */ /* 0x000fe200078e0010 */
[----:B------:R2:W-:Y:S01]  /*25b0*/  STL.64 [R1+0x10], R8 ;  /* 0x0000100801007387 */ /* 0x0005e20000100a00 */
[----:B-1----:R-:W-:Y:S02]  /*25c0*/  IMAD.U32 R4, RZ, RZ, UR4 ;  /* 0x00000004ff047e24 */ /* 0x002fe4000f8e00ff */
[----:B--2---:R-:W-:-:S07]  /*25d0*/  IMAD.U32 R5, RZ, RZ, UR5 ;  /* 0x00000005ff057e24 */ /* 0x004fce000f8e00ff */
[----:B------:R-:W-:-:S07]  /*25e0*/  LEPC R20, `(.L_x_121) ;  /* 0x000000001014794e */ /* 0x000fce0000000000 */
[----:B0-----:R-:W-:Y:S05]  /*25f0*/  CALL.ABS.NOINC R2 ;  /* 0x0000000002007343 */ /* 0x001fea0003c00000 */
.L_x_121:
[----:B------:R-:W-:Y:S05]  /*2600*/  EXIT ;  /* 0x000000000000794d */ /* 0x000fea0003800000 */
.L_x_122:
        /* <DEDUP_REMOVED lines=15> */
.L_x_171:


//--------------------- .text._Z19test_float_denormalv --------------------------
	.section	.text._Z19test_float_denormalv,"ax",@progbits
	.align	128
        .global         _Z19test_float_denormalv
        .type           _Z19test_float_denormalv,@function
        .size           _Z19test_float_denormalv,(.L_x_172 - _Z19test_float_denormalv)
        .other          _Z19test_float_denormalv,@"STO_CUDA_ENTRY STV_DEFAULT"
_Z19test_float_denormalv:
.text._Z19test_float_denormalv:
        /* <DEDUP_REMOVED lines=14> */
.L_x_123:
[----:B------:R0:W1:Y:S01]  /*00e0*/  LDC.64 R8, c[0x4][R2] ;  /* 0x0100000002087b82 */ /* 0x0000620000000a00 */
[----:B------:R-:W2:Y:S01]  /*00f0*/  LDCU.64 UR4, c[0x4][0x8] ;  /* 0x01000100ff0477ac */ /* 0x000ea20008000a00 */
[----:B------:R-:W-:Y:S01]  /*0100*/  CS2R R6, SRZ ;  /* 0x0000000000067805 */ /* 0x000fe2000001ff00 */
[----:B--2---:R-:W-:Y:S02]  /*0110*/  IMAD.U32 R4, RZ, RZ, UR4 ;  /* 0x00000004ff047e24 */ /* 0x004fe4000f8e00ff */
[----:B0-----:R-:W-:-:S07]  /*0120*/  IMAD.U32 R5, RZ, RZ, UR5 ;  /* 0x00000005ff057e24 */ /* 0x001fce000f8e00ff */
[----:B------:R-:W-:-:S07]  /*0130*/  LEPC R20, `(.L_x_124) ;  /* 0x000000001014794e */ /* 0x000fce0000000000 */
[----:B-1----:R-:W-:Y:S05]  /*0140*/  CALL.ABS.NOINC R8 ;  /* 0x0000000008007343 */ /* 0x002fea0003c00000 */
.L_x_124:
[----:B------:R-:W-:Y:S01]  /*0150*/  IMAD.MOV.U32 R0, RZ, RZ, 0x80 ;  /* 0x00000080ff007424 */ /* 0x000fe200078e00ff */
[----:B------:R0:W1:Y:S01]  /*0160*/  LDC.64 R8, c[0x4][R2] ;  /* 0x0100000002087b82 */ /* 0x0000620000000a00 */
[----:B------:R-:W2:Y:S01]  /*0170*/  LDCU.64 UR4, c[0x4][0x10] ;  /* 0x01000200ff0477ac */ /* 0x000ea20008000a00 */
[----:B------:R-:W-:Y:S02]  /*0180*/  IMAD.MOV.U32 R6, RZ, RZ, R17 ;  /* 0x000000ffff067224 */ /* 0x000fe400078e0011 */
[----:B------:R0:W-:Y:S01]  /*0190*/  STL [R1], R0 ;  /* 0x0000000001007387 */ /* 0x0001e20000100800 */
[----:B------:R-:W-:Y:S01]  /*01a0*/  IMAD.MOV.U32 R7, RZ, RZ, R16 ;  /* 0x000000ffff077224 */ /* 0x000fe200078e0010 */
[----:B--2---:R-:W-:Y:S01]  /*01b0*/  MOV R4, UR4 ;  /* 0x0000000400047c02 */ /* 0x004fe20008000f00 */
[----:B0-----:R-:W-:-:S07]  /*01c0*/  IMAD.U32 R5, RZ, RZ, UR5 ;  /* 0x00000005ff057e24 */ /* 0x001fce000f8e00ff */
[----:B------:R-:W-:-:S07]  /*01d0*/  LEPC R20, `(.L_x_125) ;  /* 0x000000001014794e */ /* 0x000fce0000000000 */
[----:B-1----:R-:W-:Y:S05]  /*01e0*/  CALL.ABS.NOINC R8 ;  /* 0x0000000008007343 */ /* 0x002fea0003c00000 */
.L_x_125:
[----:B------:R0:W-:Y:S01]  /*01f0*/  STL [R1], RZ ;  /* 0x000000ff01007387 */ /* 0x0001e20000100800 */
        /* <DEDUP_REMOVED lines=8> */
.L_x_126:
        /* <DEDUP_REMOVED lines=9> */
.L_x_127:
[----:B------:R-:W-:Y:S01]  /*0310*/  HFMA2 R0, -RZ, RZ, 0, 5.9604644775390625e-08 ;  /* 0x00000001ff007431 */ /* 0x000fe200000001ff */
[----:B------:R0:W1:Y:S01]  /*0320*/  LDC.64 R8, c[0x4][R2] ;  /* 0x0100000002087b82 */ /* 0x0000620000000a00 */
[----:B------:R-:W2:Y:S01]  /*0330*/  LDCU.64 UR4, c[0x4][0x10] ;  /* 0x01000200ff0477ac */ /* 0x000ea20008000a00 */
[----:B------:R-:W-:Y:S01]  /*0340*/  IMAD.MOV.U32 R6, RZ, RZ, R17 ;  /* 0x000000ffff067224 */ /* 0x000fe200078e0011 */
[----:B------:R-:W-:Y:S01]  /*0350*/  MOV R7, R16 ;  /* 0x0000001000077202 */ /* 0x000fe20000000f00 */
[----:B------:R0:W-:Y:S01]  /*0360*/  STL [R1], R0 ;  /* 0x0000000001007387 */ /* 0x0001e20000100800 */
[----:B--2---:R-:W-:Y:S02]  /*0370*/  IMAD.U32 R4, RZ, RZ, UR4 ;  /* 0x00000004ff047e24 */ /* 0x004fe4000f8e00ff */
[----:B0-----:R-:W-:-:S07]  /*0380*/  IMAD.U32 R5, RZ, RZ, UR5 ;  /* 0x00000005ff057e24 */ /* 0x001fce000f8e00ff */
[----:B------:R-:W-:-:S07]  /*0390*/  LEPC R20, `(.L_x_128) ;  /* 0x000000001014794e */ /* 0x000fce0000000000 */
[----:B-1----:R-:W-:Y:S05]  /*03a0*/  CALL.ABS.NOINC R8 ;  /* 0x0000000008007343 */ /* 0x002fea0003c00000 */
.L_x_128:
[----:B------:R0:W1:Y:S01]  /*03b0*/  LDC.64 R8, c[0x4][R2] ;  /* 0x0100000002087b82 */ /* 0x0000620000000a00 */
[----:B------:R-:W2:Y:S01]  /*03c0*/  LDCU.64 UR4, c[0x4][0x18] ;  /* 0x01000300ff0477ac */ /* 0x000ea20008000a00 */
[----:B------:R-:W-:Y:S01]  /*03d0*/  CS2R R6, SRZ ;  /* 0x0000000000067805 */ /* 0x000fe2000001ff00 */
[----:B--2---:R-:W-:Y:S02]  /*03e0*/  IMAD.U32 R4, RZ, RZ, UR4 ;  /* 0x00000004ff047e24 */ /* 0x004fe4000f8e00ff */
[----:B0-----:R-:W-:-:S07]  /*03f0*/  IMAD.U32 R5, RZ, RZ, UR5 ;  /* 0x00000005ff057e24 */ /* 0x001fce000f8e00ff */
[----:B------:R-:W-:-:S07]  /*0400*/  LEPC R20, `(.L_x_129) ;  /* 0x000000001014794e */ /* 0x000fce0000000000 */
[----:B-1----:R-:W-:Y:S05]  /*0410*/  CALL.ABS.NOINC R8 ;  /* 0x0000000008007343 */ /* 0x002fea0003c00000 */
.L_x_129:
[----:B------:R0:W1:Y:S01]  /*0420*/  LDC.64 R8, c[0x4][R2] ;  /* 0x0100000002087b82 */ /* 0x0000620000000a00 */
[----:B------:R-:W2:Y:S01]  /*0430*/  LDCU.64 UR4, c[0x4][0x28] ;  /* 0x01000500ff0477ac */ /* 0x000ea20008000a00 */
[----:B------:R-:W-:Y:S01]  /*0440*/  CS2R R6, SRZ ;  /* 0x0000000000067805 */ /* 0x000fe2000001ff00 */
[----:B--2---:R-:W-:Y:S01]  /*0450*/  IMAD.U32 R4, RZ, RZ, UR4 ;  /* 0x00000004ff047e24 */ /* 0x004fe2000f8e00ff */
[----:B0-----:R-:W-:-:S07]  /*0460*/  MOV R5, UR5 ;  /* 0x0000000500057c02 */ /* 0x001fce0008000f00 */
[----:B------:R-:W-:-:S07]  /*0470*/  LEPC R20, `(.L_x_130) ;  /* 0x000000001014794e */ /* 0x000fce0000000000 */
[----:B-1----:R-:W-:Y:S05]  /*0480*/  CALL.ABS.NOINC R8 ;  /* 0x0000000008007343 */ /* 0x002fea0003c00000 */
.L_x_130:
[----:B------:R0:W1:Y:S01]  /*0490*/  LDC.64 R8, c[0x4][R2] ;  /* 0x0100000002087b82 */ /* 0x0000620000000a00 */
[----:B------:R-:W2:Y:S01]  /*04a0*/  LDCU.64 UR4, c[0x4][0x8] ;  /* 0x01000100ff0477ac */ /* 0x000ea20008000a00 */
[----:B------:R-:W-:Y:S02]  /*04b0*/  IADD3 R19, P0, PT, R17, 0x8, RZ ;  /* 0x0000000811137810 */ /* 0x000fe40007f1e0ff */
[----:B------:R-:W-:-:S03]  /*04c0*/  CS2R R6, SRZ ;  /* 0x0000000000067805 */ /* 0x000fc6000001ff00 */
[----:B------:R-:W-:Y:S02]  /*04d0*/  IMAD.X R18, RZ, RZ, R16, P0 ;  /* 0x000000ffff127224 */ /* 0x000fe400000e0610 */
[----:B--2---:R-:W-:Y:S02]  /*04e0*/  IMAD.U32 R4, RZ, RZ, UR4 ;  /* 0x00000004ff047e24 */ /* 0x004fe4000f8e00ff */
[----:B0-----:R-:W-:-:S07]  /*04f0*/  IMAD.U32 R5, RZ, RZ, UR5 ;  /* 0x00000005ff057e24 */ /* 0x001fce000f8e00ff */
[----:B------:R-:W-:-:S07]  /*0500*/  LEPC R20, `(.L_x_131) ;  /* 0x000000001014794e */ /* 0x000fce0000000000 */
[----:B-1----:R-:W-:Y:S05]  /*0510*/  CALL.ABS.NOINC R8 ;  /* 0x0000000008007343 */ /* 0x002fea0003c00000 */
.L_x_131:
[----:B------:R-:W-:Y:S01]  /*0520*/  HFMA2 R0, -RZ, RZ, 0, 7.62939453125e-06 ;  /* 0x00000080ff007431 */ /* 0x000fe200000001ff */
        /* <DEDUP_REMOVED lines=9> */
.L_x_132:
        /* <DEDUP_REMOVED lines=9> */
.L_x_133:
        /* <DEDUP_REMOVED lines=9> */
.L_x_134:
        /* <DEDUP_REMOVED lines=10> */
.L_x_135:
[----:B------:R0:W1:Y:S01]  /*0780*/  LDC.64 R8, c[0x4][R2] ;  /* 0x0100000002087b82 */ /* 0x0000620000000a00 */
[----:B------:R-:W2:Y:S01]  /*0790*/  LDCU.64 UR4, c[0x4][0x18] ;  /* 0x01000300ff0477ac */ /* 0x000ea20008000a00 */
[----:B------:R-:W-:Y:S01]  /*07a0*/  CS2R R6, SRZ ;  /* 0x0000000000067805 */ /* 0x000fe2000001ff00 */
[----:B--2---:R-:W-:Y:S02]  /*07b0*/  IMAD.U32 R4, RZ, RZ, UR4 ;  /* 0x00000004ff047e24 */ /* 0x004fe4000f8e00ff */
[----:B0-----:R-:W-:-:S07]  /*07c0*/  IMAD.U32 R5, RZ, RZ, UR5 ;  /* 0x00000005ff057e24 */ /* 0x001fce000f8e00ff */
[----:B------:R-:W-:-:S07]  /*07d0*/  LEPC R20, `(.L_x_136) ;  /* 0x000000001014794e */ /* 0x000fce0000000000 */
[----:B-1----:R-:W-:Y:S05]  /*07e0*/  CALL.ABS.NOINC R8 ;  /* 0x0000000008007343 */ /* 0x002fea0003c00000 */
.L_x_136:
[----:B------:R0:W1:Y:S01]  /*07f0*/  LDC.64 R8, c[0x4][R2] ;  /* 0x0100000002087b82 */ /* 0x0000620000000a00 */
[----:B------:R-:W2:Y:S01]  /*0800*/  LDCU.64 UR4, c[0x4][0x30] ;  /* 0x01000600ff0477ac */ /* 0x000ea20008000a00 */
[----:B------:R-:W-:Y:S02]  /*0810*/  CS2R R6, SRZ ;  /* 0x0000000000067805 */ /* 0x000fe4000001ff00 */
[----:B--2---:R-:W-:Y:S01]  /*0820*/  MOV R4, UR4 ;  /* 0x0000000400047c02 */ /* 0x004fe20008000f00 */
[----:B0-----:R-:W-:-:S07]  /*0830*/  IMAD.U32 R5, RZ, RZ, UR5 ;  /* 0x00000005ff057e24 */ /* 0x001fce000f8e00ff */
[----:B------:R-:W-:-:S07]  /*0840*/  LEPC R20, `(.L_x_137) ;  /* 0x000000001014794e */ /* 0x000fce0000000000 */
[----:B-1----:R-:W-:Y:S05]  /*0850*/  CALL.ABS.NOINC R8 ;  /* 0x0000000008007343 */ /* 0x002fea0003c00000 */
.L_x_137:
[----:B------:R0:W1:Y:S01]  /*0860*/  LDC.64 R8, c[0x4][R2] ;  /* 0x0100000002087b82 */ /* 0x0000620000000a00 */
[----:B------:R-:W2:Y:S01]  /*0870*/  LDCU.64 UR4, c[0x4][0x8] ;  /* 0x01000100ff0477ac */ /* 0x000ea20008000a00 */
[----:B------:R-:W-:Y:S01]  /*0880*/  CS2R R6, SRZ ;  /* 0x0000000000067805 */ /* 0x000fe2000001ff00 */
[----:B--2---:R-:W-:Y:S02]  /*0890*/  IMAD.U32 R4, RZ, RZ, UR4 ;  /* 0x00000004ff047e24 */ /* 0x004fe4000f8e00ff */
[----:B0-----:R-:W-:-:S07]  /*08a0*/  IMAD.U32 R5, RZ, RZ, UR5 ;  /* 0x00000005ff057e24 */ /* 0x001fce000f8e00ff */
[----:B------:R-:W-:-:S07]  /*08b0*/  LEPC R20, `(.L_x_138) ;  /* 0x000000001014794e */ /* 0x000fce0000000000 */
[----:B-1----:R-:W-:Y:S05]  /*08c0*/  CALL.ABS.NOINC R8 ;  /* 0x0000000008007343 */ /* 0x002fea0003c00000 */
.L_x_138:
        /* <DEDUP_REMOVED lines=9> */
.L_x_139:
        /* <DEDUP_REMOVED lines=9> */
.L_x_140:
        /* <DEDUP_REMOVED lines=9> */
.L_x_141:
[----:B------:R-:W-:Y:S01]  /*0a80*/  IMAD.MOV.U32 R0, RZ, RZ, 0x2 ;  /* 0x00000002ff007424 */ /* 0x000fe200078e00ff */
[----:B------:R0:W1:Y:S01]  /*0a90*/  LDC.64 R8, c[0x4][R2] ;  /* 0x0100000002087b82 */ /* 0x0000620000000a00 */
[----:B------:R-:W2:Y:S01]  /*0aa0*/  LDCU.64 UR4, c[0x4][0x10] ;  /* 0x01000200ff0477ac */ /* 0x000ea20008000a00 */
[----:B------:R-:W-:Y:S01]  /*0ab0*/  IMAD.MOV.U32 R6, RZ, RZ, R19 ;  /* 0x000000ffff067224 */ /* 0x000fe200078e0013 */
[----:B------:R-:W-:Y:S01]  /*0ac0*/  MOV R7, R18 ;  /* 0x0000001200077202 */ /* 0x000fe20000000f00 */
[----:B------:R0:W-:Y:S01]  /*0ad0*/  STL [R1+0x8], R0 ;  /* 0x0000080001007387 */ /* 0x0001e20000100800 */
[----:B--2---:R-:W-:Y:S01]  /*0ae0*/  MOV R4, UR4 ;  /* 0x0000000400047c02 */ /* 0x004fe20008000f00 */
[----:B0-----:R-:W-:-:S07]  /*0af0*/  IMAD.U32 R5, RZ, RZ, UR5 ;  /* 0x00000005ff057e24 */ /* 0x001fce000f8e00ff */
[----:B------:R-:W-:-:S07]  /*0b00*/  LEPC R20, `(.L_x_142) ;  /* 0x000000001014794e */ /* 0x000fce0000000000 */
[----:B-1----:R-:W-:Y:S05]  /*0b10*/  CALL.ABS.NOINC R8 ;  /* 0x0000000008007343 */ /* 0x002fea0003c00000 */
.L_x_142:
[----:B------:R0:W1:Y:S01]  /*0b20*/  LDC.64 R8, c[0x4][R2] ;  /* 0x0100000002087b82 */ /* 0x0000620000000a00 */
[----:B------:R-:W2:Y:S01]  /*0b30*/  LDCU.64 UR4, c[0x4][0x18] ;  /* 0x01000300ff0477ac */ /* 0x000ea20008000a00 */
[----:B------:R-:W-:Y:S01]  /*0b40*/  CS2R R6, SRZ ;  /* 0x0000000000067805 */ /* 0x000fe2000001ff00 */
[----:B--2---:R-:W-:Y:S02]  /*0b50*/  IMAD.U32 R4, RZ, RZ, UR4 ;  /* 0x00000004ff047e24 */ /* 0x004fe4000f8e00ff */
[----:B0-----:R-:W-:-:S07]  /*0b60*/  IMAD.U32 R5, RZ, RZ, UR5 ;  /* 0x00000005ff057e24 */ /* 0x001fce000f8e00ff */
[----:B------:R-:W-:-:S07]  /*0b70*/  LEPC R20, `(.L_x_143) ;  /* 0x000000001014794e */ /* 0x000fce0000000000 */
[----:B-1----:R-:W-:Y:S05]  /*0b80*/  CALL.ABS.NOINC R8 ;  /* 0x0000000008007343 */ /* 0x002fea0003c00000 */
.L_x_143:
[----:B------:R0:W1:Y:S01]  /*0b90*/  LDC.64 R8, c[0x4][R2] ;  /* 0x0100000002087b82 */ /* 0x0000620000000a00 */
[----:B------:R-:W2:Y:S01]  /*0ba0*/  LDCU.64 UR4, c[0x4][0x38] ;  /* 0x01000700ff0477ac */ /* 0x000ea20008000a00 */
[----:B------:R-:W-:Y:S02]  /*0bb0*/  CS2R R6, SRZ ;  /* 0x0000000000067805 */ /* 0x000fe4000001ff00 */
[----:B--2---:R-:W-:Y:S01]  /*0bc0*/  MOV R4, UR4 ;  /* 0x0000000400047c02 */ /* 0x004fe20008000f00 */
[----:B0-----:R-:W-:-:S07]  /*0bd0*/  IMAD.U32 R5, RZ, RZ, UR5 ;  /* 0x00000005ff057e24 */ /* 0x001fce000f8e00ff */
[----:B------:R-:W-:-:S07]  /*0be0*/  LEPC R20, `(.L_x_144) ;  /* 0x000000001014794e */ /* 0x000fce0000000000 */
[----:B-1----:R-:W-:Y:S05]  /*0bf0*/  CALL.ABS.NOINC R8 ;  /* 0x0000000008007343 */ /* 0x002fea0003c00000 */
.L_x_144:
[----:B------:R0:W1:Y:S01]  /*0c00*/  LDC.64 R8, c[0x4][R2] ;  /* 0x0100000002087b82 */ /* 0x0000620000000a00 */
[----:B------:R-:W2:Y:S01]  /*0c10*/  LDCU.64 UR4, c[0x4][0x8] ;  /* 0x01000100ff0477ac */ /* 0x000ea20008000a00 */
[----:B------:R-:W-:Y:S01]  /*0c20*/  CS2R R6, SRZ ;  /* 0x0000000000067805 */ /* 0x000fe2000001ff00 */
[----:B--2---:R-:W-:Y:S01]  /*0c30*/  IMAD.U32 R4, RZ, RZ, UR4 ;  /* 0x00000004ff047e24 */ /* 0x004fe2000f8e00ff */
[----:B0-----:R-:W-:-:S07]  /*0c40*/  MOV R5, UR5 ;  /* 0x0000000500057c02 */ /* 0x001fce0008000f00 */
[----:B------:R-:W-:-:S07]  /*0c50*/  LEPC R20, `(.L_x_145) ;  /* 0x000000001014794e */ /* 0x000fce0000000000 */
[----:B-1----:R-:W-:Y:S05]  /*0c60*/  CALL.ABS.NOINC R8 ;  /* 0x0000000008007343 */ /* 0x002fea0003c00000 */
.L_x_145:
        /* <DEDUP_REMOVED lines=9> */
.L_x_146:
        /* <DEDUP_REMOVED lines=9> */
.L_x_147:
        /* <DEDUP_REMOVED lines=9> */
.L_x_148:
        /* <DEDUP_REMOVED lines=10> */
.L_x_149:
[----:B------:R0:W1:Y:S01]  /*0ec0*/  LDC.64 R8, c[0x4][R2] ;  /* 0x0100000002087b82 */ /* 0x0000620000000a00 */
[----:B------:R-:W2:Y:S01]  /*0ed0*/  LDCU.64 UR4, c[0x4][0x18] ;  /* 0x01000300ff0477ac */ /* 0x000ea20008000a00 */
[----:B------:R-:W-:Y:S02]  /*0ee0*/  CS2R R6, SRZ ;  /* 0x0000000000067805 */ /* 0x000fe4000001ff00 */
[----:B--2---:R-:W-:Y:S01]  /*0ef0*/  MOV R4, UR4 ;  /* 0x0000000400047c02 */ /* 0x004fe20008000f00 */
[----:B0-----:R-:W-:-:S07]  /*0f00*/  IMAD.U32 R5, RZ, RZ, UR5 ;  /* 0x00000005ff057e24 */ /* 0x001fce000f8e00ff */
[----:B------:R-:W-:-:S07]  /*0f10*/  LEPC R20, `(.L_x_150) ;  /* 0x000000001014794e */ /* 0x000fce0000000000 */
[----:B-1----:R-:W-:Y:S05]  /*0f20*/  CALL.ABS.NOINC R8 ;  /* 0x0000000008007343 */ /* 0x002fea0003c00000 */
.L_x_150:
[----:B------:R0:W1:Y:S01]  /*0f30*/  LDC.64 R8, c[0x4][R2] ;  /* 0x0100000002087b82 */ /* 0x0000620000000a00 */
[----:B------:R-:W2:Y:S01]  /*0f40*/  LDCU.64 UR4, c[0x4][0x40] ;  /* 0x01000800ff0477ac */ /* 0x000ea20008000a00 */
[----:B------:R-:W-:Y:S01]  /*0f50*/  CS2R R6, SRZ ;  /* 0x0000000000067805 */ /* 0x000fe2000001ff00 */
[----:B--2---:R-:W-:Y:S01]  /*0f60*/  IMAD.U32 R4, RZ, RZ, UR4 ;  /* 0x00000004ff047e24 */ /* 0x004fe2000f8e00ff */
[----:B0-----:R-:W-:-:S07]  /*0f70*/  MOV R5, UR5 ;  /* 0x0000000500057c02 */ /* 0x001fce0008000f00 */
[----:B------:R-:W-:-:S07]  /*0f80*/  LEPC R20, `(.L_x_151) ;  /* 0x000000001014794e */ /* 0x000fce0000000000 */
[----:B-1----:R-:W-:Y:S05]  /*0f90*/  CALL.ABS.NOINC R8 ;  /* 0x0000000008007343 */ /* 0x002fea0003c00000 */
.L_x_151:
[----:B------:R0:W1:Y:S01]  /*0fa0*/  LDC.64 R8, c[0x4][R2] ;  /* 0x0100000002087b82 */ /* 0x0000620000000a00 */
[----:B------:R-:W2:Y:S01]  /*0fb0*/  LDCU.64 UR4, c[0x4][0x8] ;  /* 0x01000100ff0477ac */ /* 0x000ea20008000a00 */
[----:B------:R-:W-:Y:S01]  /*0fc0*/  CS2R R6, SRZ ;  /* 0x0000000000067805 */ /* 0x000fe2000001ff00 */
[----:B--2---:R-:W-:Y:S02]  /*0fd0*/  IMAD.U32 R4, RZ, RZ, UR4 ;  /* 0x00000004ff047e24 */ /* 0x004fe4000f8e00ff */
[----:B0-----:R-:W-:-:S07]  /*0fe0*/  IMAD.U32 R5, RZ, RZ, UR5 ;  /* 0x00000005ff057e24 */ /* 0x001fce000f8e00ff */
[----:B------:R-:W-:-:S07]  /*0ff0*/  LEPC R20, `(.L_x_152) ;  /* 0x000000001014794e */ /* 0x000fce0000000000 */
[----:B-1----:R-:W-:Y:S05]  /*1000*/  CALL.ABS.NOINC R8 ;  /* 0x0000000008007343 */ /* 0x002fea0003c00000 */
.L_x_152:
        /* <DEDUP_REMOVED lines=9> */
.L_x_153:
        /* <DEDUP_REMOVED lines=9> */
.L_x_154:
        /* <DEDUP_REMOVED lines=9> */
.L_x_155:
        /* <DEDUP_REMOVED lines=10> */
.L_x_156:
[----:B------:R0:W1:Y:S01]  /*1260*/  LDC.64 R8, c[0x4][R2] ;  /* 0x0100000002087b82 */ /* 0x0000620000000a00 */
[----:B------:R-:W2:Y:S01]  /*1270*/  LDCU.64 UR4, c[0x4][0x18] ;  /* 0x01000300ff0477ac */ /* 0x000ea20008000a00 */
[----:B------:R-:W-:Y:S01]  /*1280*/  CS2R R6, SRZ ;  /* 0x0000000000067805 */ /* 0x000fe2000001ff00 */
[----:B--2---:R-:W-:Y:S01]  /*1290*/  IMAD.U32 R4, RZ, RZ, UR4 ;  /* 0x00000004ff047e24 */ /* 0x004fe2000f8e00ff */
[----:B0-----:R-:W-:-:S07]  /*12a0*/  MOV R5, UR5 ;  /* 0x0000000500057c02 */ /* 0x001fce0008000f00 */
[----:B------:R-:W-:-:S07]  /*12b0*/  LEPC R20, `(.L_x_157) ;  /* 0x000000001014794e */ /* 0x000fce0000000000 */
[----:B-1----:R-:W-:Y:S05]  /*12c0*/  CALL.ABS.NOINC R8 ;  /* 0x0000000008007343 */ /* 0x002fea0003c00000 */
.L_x_157:
[----:B------:R0:W1:Y:S01]  /*12d0*/  LDC.64 R8, c[0x4][R2] ;  /* 0x0100000002087b82 */ /* 0x0000620000000a00 */
[----:B------:R-:W2:Y:S01]  /*12e0*/  LDCU.64 UR4, c[0x4][0x48] ;  /* 0x01000900ff0477ac */ /* 0x000ea20008000a00 */
[----:B------:R-:W-:Y:S01]  /*12f0*/  CS2R R6, SRZ ;  /* 0x0000000000067805 */ /* 0x000fe2000001ff00 */
[----:B--2---:R-:W-:Y:S02]  /*1300*/  IMAD.U32 R4, RZ, RZ, UR4 ;  /* 0x00000004ff047e24 */ /* 0x004fe4000f8e00ff */
[----:B0-----:R-:W-:-:S07]  /*1310*/  IMAD.U32 R5, RZ, RZ, UR5 ;  /* 0x00000005ff057e24 */ /* 0x001fce000f8e00ff */
[----:B------:R-:W-:-:S07]  /*1320*/  LEPC R20, `(.L_x_158) ;  /* 0x000000001014794e */ /* 0x000fce0000000000 */
[----:B-1----:R-:W-:Y:S05]  /*1330*/  CALL.ABS.NOINC R8 ;  /* 0x0000000008007343 */ /* 0x002fea0003c00000 */
.L_x_158:
[----:B------:R0:W1:Y:S01]  /*1340*/  LDC.64 R8, c[0x4][R2] ;  /* 0x0100000002087b82 */ /* 0x0000620000000a00 */
[----:B------:R-:W2:Y:S01]  /*1350*/  LDCU.64 UR4, c[0x4][0x8] ;  /* 0x01000100ff0477ac */ /* 0x000ea20008000a00 */
[----:B------:R-:W-:Y:S02]  /*1360*/  CS2R R6, SRZ ;  /* 0x0000000000067805 */ /* 0x000fe4000001ff00 */
[----:B--2---:R-:W-:Y:S01]  /*1370*/  MOV R4, UR4 ;  /* 0x0000000400047c02 */ /* 0x004fe20008000f00 */
[----:B0-----:R-:W-:-:S07]  /*1380*/  IMAD.U32 R5, RZ, RZ, UR5 ;  /* 0x00000005ff057e24 */ /* 0x001fce000f8e00ff */
[----:B------:R-:W-:-:S07]  /*1390*/  LEPC R20, `(.L_x_159) ;  /* 0x000000001014794e */ /* 0x000fce0000000000 */
[----:B-1----:R-:W-:Y:S05]  /*13a0*/  CALL.ABS.NOINC R8 ;  /* 0x0000000008007343 */ /* 0x002fea0003c00000 */
.L_x_159:
        /* <DEDUP_REMOVED lines=10> */
.L_x_160:
        /* <DEDUP_REMOVED lines=9> */
.L_x_161:
        /* <DEDUP_REMOVED lines=9> */
.L_x_162:
[----:B------:R-:W-:Y:S01]  /*1570*/  HFMA2 R0, -RZ, RZ, 0, 1.1920928955078125e-07 ;  /* 0x00000002ff007431 */ /* 0x000fe200000001ff */
        /* <DEDUP_REMOVED lines=9> */
.L_x_163:
        /* <DEDUP_REMOVED lines=9> */
.L_x_164:
[----:B------:R-:W-:Y:S02]  /*16a0*/  HFMA2 R9, -RZ, RZ, -0.4140625, 0 ;  /* 0xb6a00000ff097431 */ /* 0x000fe400000001ff */
        /* <DEDUP_REMOVED lines=10> */
.L_x_165:
        /* <DEDUP_REMOVED lines=11> */
.L_x_166:
[----:B------:R-:W-:Y:S02]  /*1800*/  HFMA2 R9, -RZ, RZ, -0.41796875, 0 ;  /* 0xb6b00000ff097431 */ /* 0x000fe400000001ff */
        /* <DEDUP_REMOVED lines=10> */
.L_x_167:
[----:B------:R-:W-:Y:S05]  /*18b0*/  EXIT ;  /* 0x000000000000794d */ /* 0x000fea0003800000 */
.L_x_168:
        /* <DEDUP_REMOVED lines=12> */
.L_x_172:


//--------------------- .nv.global.init           --------------------------
	.section	.nv.global.init,"aw",@progbits
.nv.global.init:
	.type		$str$2,@object
	.size		$str$2,($str - $str$2)
$str$2:
        /*0000*/ 	.byte	0x0a, 0x00
	.type		$str,@object
	.size		$str,($str$1 - $str)
$str:
        /*0002*/ 	.byte	0x30, 0x78, 0x20, 0x00
	.type		$str$1,@object
	.size		$str$1,($str$26 - $str$1)
$str$1:
        /*0006*/ 	.byte	0x25, 0x2e, 0x32, 0x78, 0x20, 0x00
	.type		$str$26,@object
	.size		$str$26,($str$22 - $str$26)
$str$26:
        /*000c*/ 	.byte	0x68, 0x61, 0x6c, 0x66, 0x20, 0x66, 0x36, 0x3a, 0x20, 0x00
	.type		$str$22,@object
	.size		$str$22,($str$24 - $str$22)
$str$22:
        /*0016*/ 	.byte	0x68, 0x61, 0x6c, 0x66, 0x20, 0x66, 0x32, 0x3a, 0x20, 0x00
	.type		$str$24,@object
	.size		$str$24,($str$23 - $str$24)
$str$24:
        /*0020*/ 	.byte	0x68, 0x61, 0x6c, 0x66, 0x20, 0x66, 0x34, 0x3a, 0x20, 0x00
	.type		$str$23,@object
	.size		$str$23,($str$25 - $str$23)
$str$23:
        /*002a*/ 	.byte	0x68, 0x61, 0x6c, 0x66, 0x20, 0x66, 0x33, 0x3a, 0x20, 0x00
	.type		$str$25,@object
	.size		$str$25,($str$21 - $str$25)
$str$25:
        /*0034*/ 	.byte	0x68, 0x61, 0x6c, 0x66, 0x20, 0x66, 0x35, 0x3a, 0x20, 0x00
	.type		$str$21,@object
	.size		$str$21,($str$6 - $str$21)
$str$21:
        /*003e*/ 	.byte	0x68, 0x61, 0x6c, 0x66, 0x20, 0x66, 0x31, 0x3a, 0x20, 0x00
	.type		$str$6,@object
	.size		$str$6,($str$8 - $str$6)
$str$6:
        /*0048*/ 	.byte	0x66, 0x6c, 0x6f, 0x61, 0x74, 0x20, 0x66, 0x34, 0x3a, 0x20, 0x00
	.type		$str$8,@object
	.size		$str$8,($str$4 - $str$8)
$str$8:
        /*0053*/ 	.byte	0x66, 0x6c, 0x6f, 0x61, 0x74, 0x20, 0x66, 0x36, 0x3a, 0x20, 0x00
	.type		$str$4,@object
	.size		$str$4,($str$3 - $str$4)
$str$4:
        /*005e*/ 	.byte	0x66, 0x6c, 0x6f, 0x61, 0x74, 0x20, 0x66, 0x32, 0x3a, 0x20, 0x00
	.type		$str$3,@object
	.size		$str$3,($str$7 - $str$3)
$str$3:
        /*0069*/ 	.byte	0x66, 0x6c, 0x6f, 0x61, 0x74, 0x20, 0x66, 0x31, 0x3a, 0x20, 0x00
	.type		$str$7,@object
	.size		$str$7,($str$5 - $str$7)
$str$7:
        /*0074*/ 	.byte	0x66, 0x6c, 0x6f, 0x61, 0x74, 0x20, 0x66, 0x35, 0x3a, 0x20, 0x00
	.type		$str$5,@object
	.size		$str$5,($str$14 - $str$5)
$str$5:
        /*007f*/ 	.byte	0x66, 0x6c, 0x6f, 0x61, 0x74, 0x20, 0x66, 0x33, 0x3a, 0x20, 0x00
	.type		$str$14,@object
	.size		$str$14,($str$16 - $str$14)
$str$14:
        /*008a*/ 	.byte	0x64, 0x6f, 0x75, 0x62, 0x6c, 0x65, 0x20, 0x66, 0x33, 0x3a, 0x20, 0x00
	.type		$str$16,@object
	.size		$str$16,($str$12 - $str$16)
$str$16:
        /*0096*/ 	.byte	0x64, 0x6f, 0x75, 0x62, 0x6c, 0x65, 0x20, 0x66, 0x35, 0x3a, 0x20, 0x00
	.type		$str$12,@object
	.size		$str$12,($str$15 - $str$12)
$str$12:
        /*00a2*/ 	.byte	0x64, 0x6f, 0x75, 0x62, 0x6c, 0x65, 0x20, 0x66, 0x31, 0x3a, 0x20, 0x00
	.type		$str$15,@object
	.size		$str$15,($str$17 - $str$15)
$str$15:
        /*00ae*/ 	.byte	0x64, 0x6f, 0x75, 0x62, 0x6c, 0x65, 0x20, 0x66, 0x34, 0x3a, 0x20, 0x00
	.type		$str$17,@object
	.size		$str$17,($str$13 - $str$17)
$str$17:
        /*00ba*/ 	.byte	0x64, 0x6f, 0x75, 0x62, 0x6c, 0x65, 0x20, 0x66, 0x36, 0x3a, 0x20, 0x00
	.type		$str$13,@object
	.size		$str$13,($str$30 - $str$13)
$str$13:
        /*00c6*/ 	.byte	0x64, 0x6f, 0x75, 0x62, 0x6c, 0x65, 0x20, 0x66, 0x32, 0x3a, 0x20, 0x00
	.type		$str$30,@object
	.size		$str$30,($str$32 - $str$30)
$str$30:
        /*00d2*/ 	.byte	0x62, 0x66, 0x6c, 0x6f, 0x61, 0x74, 0x31, 0x36, 0x20, 0x66, 0x31, 0x3a, 0x20, 0x00
	.type		$str$32,@object
	.size		$str$32,($str$31 - $str$32)
$str$32:
        /*00e0*/ 	.byte	0x62, 0x66, 0x6c, 0x6f, 0x61, 0x74, 0x31, 0x36, 0x20, 0x66, 0x33, 0x3a, 0x20, 0x00
	.type		$str$31,@object
	.size		$str$31,($str$10 - $str$31)
$str$31:
        /*00ee*/ 	.byte	0x62, 0x66, 0x6c, 0x6f, 0x61, 0x74, 0x31, 0x36, 0x20, 0x66, 0x32, 0x3a, 0x20, 0x00
	.type		$str$10,@object
	.size		$str$10,($str$11 - $str$10)
$str$10:
        /*00fc*/ 	.byte	0x66, 0x32, 0x20, 0x69, 0x6e, 0x20, 0x64, 0x65, 0x63, 0x69, 0x6d, 0x61, 0x6c, 0x3a, 0x20, 0x25
        /*010c*/ 	.byte	0x2e, 0x38, 0x30, 0x66, 0x0a, 0x00
	.type		$str$11,@object
	.size		$str$11,($str$9 - $str$11)
$str$11:
        /*0112*/ 	.byte	0x66, 0x36, 0x20, 0x69, 0x6e, 0x20, 0x64, 0x65, 0x63, 0x69, 0x6d, 0x61, 0x6c, 0x3a, 0x20, 0x25
        /*0122*/ 	.byte	0x2e, 0x38, 0x30, 0x66, 0x0a, 0x00
	.type		$str$9,@object
	.size		$str$9,($str$18 - $str$9)
$str$9:
        /*0128*/ 	.byte	0x66, 0x31, 0x20, 0x69, 0x6e, 0x20, 0x64, 0x65, 0x63, 0x69, 0x6d, 0x61, 0x6c, 0x3a, 0x20, 0x25
        /*0138*/ 	.byte	0x2e, 0x38, 0x30, 0x66, 0x0a, 0x00
	.type		$str$18,@object
	.size		$str$18,($str$20 - $str$18)
$str$18:
        /*013e*/ 	.byte	0x66, 0x31, 0x20, 0x69, 0x6e, 0x20, 0x64, 0x65, 0x63, 0x69, 0x6d, 0x61, 0x6c, 0x3a, 0x20, 0x25
        /*014e*/ 	.byte	0x2e, 0x38, 0x30, 0x6c, 0x66, 0x0a, 0x00
	.type		$str$20,@object
	.size		$str$20,($str$19 - $str$20)
$str$20:
        /*0155*/ 	.byte	0x66, 0x36, 0x20, 0x69, 0x6e, 0x20, 0x64, 0x65, 0x63, 0x69, 0x6d, 0x61, 0x6c, 0x3a, 0x20, 0x25
        /*0165*/ 	.byte	0x2e, 0x38, 0x30, 0x6c, 0x66, 0x0a, 0x00
	.type		$str$19,@object
	.size		$str$19,($str$28 - $str$19)
$str$19:
        /*016c*/ 	.byte	0x66, 0x32, 0x20, 0x69, 0x6e, 0x20, 0x64, 0x65, 0x63, 0x69, 0x6d, 0x61, 0x6c, 0x3a, 0x20, 0x25
        /*017c*/ 	.byte	0x2e, 0x38, 0x30, 0x6c, 0x66, 0x0a, 0x00
	.type		$str$28,@object
	.size		$str$28,($str$27 - $str$28)
$str$28:
        /*0183*/ 	.byte	0x68, 0x61, 0x6c, 0x66, 0x20, 0x66, 0x32, 0x20, 0x69, 0x6e, 0x20, 0x64, 0x65, 0x63, 0x69, 0x6d
        /*0193*/ 	.byte	0x61, 0x6c, 0x3a, 0x20, 0x25, 0x2e, 0x35, 0x30, 0x66, 0x0a, 0x00
	.type		$str$27,@object
	.size		$str$27,($str$29 - $str$27)
$str$27:
        /*019e*/ 	.byte	0x68, 0x61, 0x6c, 0x66, 0x20, 0x66, 0x31, 0x20, 0x69, 0x6e, 0x20, 0x64, 0x65, 0x63, 0x69, 0x6d
        /*01ae*/ 	.byte	0x61, 0x6c, 0x3a, 0x20, 0x25, 0x2e, 0x35, 0x30, 0x66, 0x0a, 0x00
	.type		$str$29,@object
	.size		$str$29,($str$34 - $str$29)
$str$29:
        /*01b9*/ 	.byte	0x68, 0x61, 0x6c, 0x66, 0x20, 0x66, 0x36, 0x20, 0x69, 0x6e, 0x20, 0x64, 0x65, 0x63, 0x69, 0x6d
        /*01c9*/ 	.byte	0x61, 0x6c, 0x3a, 0x20, 0x25, 0x2e, 0x35, 0x30, 0x66, 0x0a, 0x00
	.type		$str$34,@object
	.size		$str$34,($str$35 - $str$34)
$str$34:
        /*01d4*/ 	.byte	0x62, 0x66, 0x6c, 0x6f, 0x61, 0x74, 0x31, 0x36, 0x20, 0x66, 0x32, 0x20, 0x69, 0x6e, 0x20, 0x64
        /*01e4*/ 	.byte	0x65, 0x63, 0x69, 0x6d, 0x61, 0x6c, 0x3a, 0x20, 0x25, 0x2e, 0x35, 0x30, 0x66, 0x0a, 0x00
	.type		$str$35,@object
	.size		$str$35,($str$33 - $str$35)
$str$35:
        /*01f3*/ 	.byte	0x62, 0x66, 0x6c, 0x6f, 0x61, 0x74, 0x31, 0x36, 0x20, 0x66, 0x33, 0x20, 0x69, 0x6e, 0x20, 0x64
        /*0203*/ 	.byte	0x65, 0x63, 0x69, 0x6d, 0x61, 0x6c, 0x3a, 0x20, 0x25, 0x2e, 0x35, 0x30, 0x66, 0x0a, 0x00
	.type		$str$33,@object
	.size		$str$33,(.L_33 - $str$33)
$str$33:
        /*0212*/ 	.byte	0x62, 0x66, 0x6c, 0x6f, 0x61, 0x74, 0x31, 0x36, 0x20, 0x66, 0x31, 0x20, 0x69, 0x6e, 0x20, 0x64
        /*0222*/ 	.byte	0x65, 0x63, 0x69, 0x6d, 0x61, 0x6c, 0x3a, 0x20, 0x25, 0x2e, 0x35, 0x30, 0x66, 0x0a, 0x00
.L_33:


//--------------------- .nv.shared.reserved.0     --------------------------
	.section	.nv.shared.reserved.0,"aw",@nobits
	.weak		__nv_reservedSMEM_offset_0_alias
	.size		__nv_reservedSMEM_offset_0_alias, 0, 64
	.other		__nv_reservedSMEM_offset_0_alias,@"STO_CUDA_RESERVED_SHARED STV_DEFAULT"
__nv_reservedSMEM_offset_0_alias:
	.zero		0
	.zero		64


//--------------------- .nv.constant0._Z22test_bfloat16_denormalv --------------------------
	.section	.nv.constant0._Z22test_bfloat16_denormalv,"a",@progbits
	.sectionflags	@""
	.align	4
.nv.constant0._Z22test_bfloat16_denormalv:
	.zero		896


//--------------------- .nv.constant0._Z18test_half_denormalv --------------------------
	.section	.nv.constant0._Z18test_half_denormalv,"a",@progbits
	.sectionflags	@""
	.align	4
.nv.constant0._Z18test_half_denormalv:
	.zero		896


//--------------------- .nv.constant0._Z20test_double_denormalv --------------------------
	.section	.nv.constant0._Z20test_double_denormalv,"a",@progbits
	.sectionflags	@""
	.align	4
.nv.constant0._Z20test_double_denormalv:
	.zero		896


//--------------------- .nv.constant0._Z19test_float_denormalv --------------------------
	.section	.nv.constant0._Z19test_float_denormalv,"a",@progbits
	.sectionflags	@""
	.align	4
.nv.constant0._Z19test_float_denormalv:
	.zero		896


//--------------------- SYMBOLS --------------------------

	.type		.nv.reservedSmem.offset0,@object
	.size		.nv.reservedSmem.offset0,0x4
	.type		vprintf,@function
